//
// Generated by NVIDIA NVVM Compiler
//
// Compiler Build ID: CL-36424714
// Cuda compilation tools, release 13.0, V13.0.88
// Based on NVVM 20.0.0
//

.version 9.0
.target sm_100
.address_size 64

	// .globl	initDbIndexKernel

.visible .entry initDbIndexKernel(
	.param .u32 initDbIndexKernel_param_0,
	.param .u32 initDbIndexKernel_param_1,
	.param .u64 .ptr .align 1 initDbIndexKernel_param_2,
	.param .u64 .ptr .align 1 initDbIndexKernel_param_3,
	.param .u64 .ptr .align 1 initDbIndexKernel_param_4,
	.param .u64 .ptr .align 1 initDbIndexKernel_param_5,
	.param .u64 initDbIndexKernel_param_6
)
{
	.reg .pred 	%p<21>;
	.reg .b32 	%r<142>;
	.reg .b64 	%rd<74>;

	ld.param.u32 	%r135, [initDbIndexKernel_param_0];
	ld.param.u32 	%r35, [initDbIndexKernel_param_1];
	ld.param.u64 	%rd15, [initDbIndexKernel_param_2];
	ld.param.u64 	%rd16, [initDbIndexKernel_param_3];
	ld.param.u64 	%rd17, [initDbIndexKernel_param_4];
	ld.param.u64 	%rd18, [initDbIndexKernel_param_5];
	ld.param.u64 	%rd19, [initDbIndexKernel_param_6];
	cvta.to.global.u64 	%rd1, %rd16;
	cvta.to.global.u64 	%rd2, %rd18;
	cvta.to.global.u64 	%rd3, %rd17;
	mov.u32 	%r36, %ctaid.x;
	mov.u32 	%r37, %ntid.x;
	mov.u32 	%r38, %tid.x;
	mad.lo.s32 	%r39, %r36, %r37, %r38;
	cvt.u64.u32 	%rd71, %r39;
	setp.le.s64 	%p1, %rd19, %rd71;
	@%p1 bra 	$L__BB0_31;
	cvt.s64.s32 	%rd20, %r35;
	mul.lo.s64 	%rd5, %rd20, %rd71;
	setp.lt.s32 	%p2, %r35, 1;
	@%p2 bra 	$L__BB0_14;
	and.b32  	%r1, %r35, 15;
	setp.lt.u32 	%p3, %r35, 16;
	mov.b32 	%r130, 0;
	@%p3 bra 	$L__BB0_5;
	and.b32  	%r130, %r35, 2147483632;
	mov.b32 	%r141, 0;
$L__BB0_4:
	.pragma "nounroll";
	cvt.u64.u32 	%rd21, %r141;
	mul.wide.u32 	%rd22, %r141, 4;
	add.s64 	%rd23, %rd1, %rd22;
	ld.global.u32 	%r42, [%rd23];
	add.s64 	%rd24, %rd5, %rd21;
	shl.b64 	%rd25, %rd24, 2;
	add.s64 	%rd26, %rd2, %rd25;
	st.global.u32 	[%rd26], %r42;
	ld.global.u32 	%r43, [%rd23+4];
	st.global.u32 	[%rd26+4], %r43;
	ld.global.u32 	%r44, [%rd23+8];
	st.global.u32 	[%rd26+8], %r44;
	ld.global.u32 	%r45, [%rd23+12];
	st.global.u32 	[%rd26+12], %r45;
	ld.global.u32 	%r46, [%rd23+16];
	st.global.u32 	[%rd26+16], %r46;
	ld.global.u32 	%r47, [%rd23+20];
	st.global.u32 	[%rd26+20], %r47;
	ld.global.u32 	%r48, [%rd23+24];
	st.global.u32 	[%rd26+24], %r48;
	ld.global.u32 	%r49, [%rd23+28];
	st.global.u32 	[%rd26+28], %r49;
	ld.global.u32 	%r50, [%rd23+32];
	st.global.u32 	[%rd26+32], %r50;
	ld.global.u32 	%r51, [%rd23+36];
	st.global.u32 	[%rd26+36], %r51;
	ld.global.u32 	%r52, [%rd23+40];
	st.global.u32 	[%rd26+40], %r52;
	ld.global.u32 	%r53, [%rd23+44];
	st.global.u32 	[%rd26+44], %r53;
	ld.global.u32 	%r54, [%rd23+48];
	st.global.u32 	[%rd26+48], %r54;
	ld.global.u32 	%r55, [%rd23+52];
	st.global.u32 	[%rd26+52], %r55;
	ld.global.u32 	%r56, [%rd23+56];
	st.global.u32 	[%rd26+56], %r56;
	ld.global.u32 	%r57, [%rd23+60];
	st.global.u32 	[%rd26+60], %r57;
	add.s32 	%r141, %r141, 16;
	setp.eq.s32 	%p4, %r141, %r130;
	@%p4 bra 	$L__BB0_5;
	bra.uni 	$L__BB0_4;
$L__BB0_5:
	setp.eq.s32 	%p5, %r1, 0;
	@%p5 bra 	$L__BB0_14;
	and.b32  	%r4, %r35, 7;
	setp.lt.u32 	%p6, %r1, 8;
	@%p6 bra 	$L__BB0_8;
	cvt.u64.u32 	%rd27, %r130;
	mul.wide.u32 	%rd28, %r130, 4;
	add.s64 	%rd29, %rd1, %rd28;
	ld.global.u32 	%r58, [%rd29];
	add.s64 	%rd30, %rd5, %rd27;
	shl.b64 	%rd31, %rd30, 2;
	add.s64 	%rd32, %rd2, %rd31;
	st.global.u32 	[%rd32], %r58;
	ld.global.u32 	%r59, [%rd29+4];
	st.global.u32 	[%rd32+4], %r59;
	ld.global.u32 	%r60, [%rd29+8];
	st.global.u32 	[%rd32+8], %r60;
	ld.global.u32 	%r61, [%rd29+12];
	st.global.u32 	[%rd32+12], %r61;
	ld.global.u32 	%r62, [%rd29+16];
	st.global.u32 	[%rd32+16], %r62;
	ld.global.u32 	%r63, [%rd29+20];
	st.global.u32 	[%rd32+20], %r63;
	ld.global.u32 	%r64, [%rd29+24];
	st.global.u32 	[%rd32+24], %r64;
	ld.global.u32 	%r65, [%rd29+28];
	st.global.u32 	[%rd32+28], %r65;
	add.s32 	%r130, %r130, 8;
$L__BB0_8:
	setp.eq.s32 	%p7, %r4, 0;
	@%p7 bra 	$L__BB0_14;
	and.b32  	%r7, %r35, 3;
	setp.lt.u32 	%p8, %r4, 4;
	@%p8 bra 	$L__BB0_11;
	cvt.u64.u32 	%rd33, %r130;
	mul.wide.u32 	%rd34, %r130, 4;
	add.s64 	%rd35, %rd1, %rd34;
	ld.global.u32 	%r66, [%rd35];
	add.s64 	%rd36, %rd5, %rd33;
	shl.b64 	%rd37, %rd36, 2;
	add.s64 	%rd38, %rd2, %rd37;
	st.global.u32 	[%rd38], %r66;
	ld.global.u32 	%r67, [%rd35+4];
	st.global.u32 	[%rd38+4], %r67;
	ld.global.u32 	%r68, [%rd35+8];
	st.global.u32 	[%rd38+8], %r68;
	ld.global.u32 	%r69, [%rd35+12];
	st.global.u32 	[%rd38+12], %r69;
	add.s32 	%r130, %r130, 4;
$L__BB0_11:
	setp.eq.s32 	%p9, %r7, 0;
	@%p9 bra 	$L__BB0_14;
	mov.b32 	%r134, 0;
$L__BB0_13:
	.pragma "nounroll";
	cvt.u64.u32 	%rd39, %r130;
	mul.wide.u32 	%rd40, %r130, 4;
	add.s64 	%rd41, %rd1, %rd40;
	ld.global.u32 	%r71, [%rd41];
	add.s64 	%rd42, %rd5, %rd39;
	shl.b64 	%rd43, %rd42, 2;
	add.s64 	%rd44, %rd2, %rd43;
	st.global.u32 	[%rd44], %r71;
	add.s32 	%r130, %r130, 1;
	add.s32 	%r134, %r134, 1;
	setp.ne.s32 	%p10, %r134, %r7;
	@%p10 bra 	$L__BB0_13;
$L__BB0_14:
	min.s32 	%r72, %r135, %r35;
	setp.lt.s32 	%p11, %r72, 1;
	@%p11 bra 	$L__BB0_31;
	and.b32  	%r14, %r35, 7;
	and.b32  	%r15, %r35, 3;
	and.b32  	%r16, %r35, 2147483640;
	and.b32  	%r17, %r35, 1;
	neg.s32 	%r18, %r16;
	cvta.to.global.u64 	%rd6, %rd15;
$L__BB0_16:
	mov.u64 	%rd7, %rd71;
	mov.u32 	%r19, %r135;
	add.s32 	%r135, %r19, -1;
	mul.wide.u32 	%rd45, %r135, 4;
	add.s64 	%rd46, %rd6, %rd45;
	ld.global.s32 	%rd8, [%rd46];
	or.b64  	%rd47, %rd7, %rd8;
	and.b64  	%rd48, %rd47, -4294967296;
	setp.ne.s64 	%p12, %rd48, 0;
	@%p12 bra 	$L__BB0_18;
	cvt.u32.u64 	%r73, %rd8;
	cvt.u32.u64 	%r74, %rd7;
	div.u32 	%r75, %r74, %r73;
	cvt.u64.u32 	%rd71, %r75;
	bra.uni 	$L__BB0_19;
$L__BB0_18:
	div.s64 	%rd71, %rd7, %rd8;
$L__BB0_19:
	setp.lt.u32 	%p13, %r35, 8;
	cvt.u32.u64 	%r77, %rd8;
	cvt.u32.u64 	%r78, %rd71;
	mul.lo.s32 	%r79, %r78, %r77;
	cvt.u32.u64 	%r80, %rd7;
	sub.s32 	%r21, %r80, %r79;
	mul.lo.s32 	%r22, %r135, %r35;
	mov.b32 	%r139, 0;
	@%p13 bra 	$L__BB0_22;
	shl.b64 	%rd49, %rd5, 2;
	add.s64 	%rd50, %rd49, %rd2;
	add.s64 	%rd73, %rd50, 16;
	mov.u32 	%r136, %r22;
	mov.u32 	%r137, %r18;
$L__BB0_21:
	.pragma "nounroll";
	mul.wide.s32 	%rd51, %r136, 4;
	add.s64 	%rd52, %rd3, %rd51;
	ld.global.u32 	%r81, [%rd52];
	ld.global.u32 	%r82, [%rd73+-16];
	mad.lo.s32 	%r83, %r81, %r21, %r82;
	st.global.u32 	[%rd73+-16], %r83;
	ld.global.u32 	%r84, [%rd52+4];
	ld.global.u32 	%r85, [%rd73+-12];
	mad.lo.s32 	%r86, %r84, %r21, %r85;
	st.global.u32 	[%rd73+-12], %r86;
	ld.global.u32 	%r87, [%rd52+8];
	ld.global.u32 	%r88, [%rd73+-8];
	mad.lo.s32 	%r89, %r87, %r21, %r88;
	st.global.u32 	[%rd73+-8], %r89;
	ld.global.u32 	%r90, [%rd52+12];
	ld.global.u32 	%r91, [%rd73+-4];
	mad.lo.s32 	%r92, %r90, %r21, %r91;
	st.global.u32 	[%rd73+-4], %r92;
	ld.global.u32 	%r93, [%rd52+16];
	ld.global.u32 	%r94, [%rd73];
	mad.lo.s32 	%r95, %r93, %r21, %r94;
	st.global.u32 	[%rd73], %r95;
	ld.global.u32 	%r96, [%rd52+20];
	ld.global.u32 	%r97, [%rd73+4];
	mad.lo.s32 	%r98, %r96, %r21, %r97;
	st.global.u32 	[%rd73+4], %r98;
	ld.global.u32 	%r99, [%rd52+24];
	ld.global.u32 	%r100, [%rd73+8];
	mad.lo.s32 	%r101, %r99, %r21, %r100;
	st.global.u32 	[%rd73+8], %r101;
	ld.global.u32 	%r102, [%rd52+28];
	ld.global.u32 	%r103, [%rd73+12];
	mad.lo.s32 	%r104, %r102, %r21, %r103;
	st.global.u32 	[%rd73+12], %r104;
	add.s32 	%r137, %r137, 8;
	add.s32 	%r136, %r136, 8;
	add.s64 	%rd73, %rd73, 32;
	setp.ne.s32 	%p14, %r137, 0;
	mov.u32 	%r139, %r16;
	@%p14 bra 	$L__BB0_21;
$L__BB0_22:
	setp.eq.s32 	%p15, %r14, 0;
	@%p15 bra 	$L__BB0_30;
	add.s32 	%r105, %r14, -1;
	setp.lt.u32 	%p16, %r105, 3;
	@%p16 bra 	$L__BB0_25;
	add.s32 	%r106, %r139, %r22;
	mul.wide.s32 	%rd53, %r106, 4;
	add.s64 	%rd54, %rd3, %rd53;
	ld.global.u32 	%r107, [%rd54];
	cvt.u64.u32 	%rd55, %r139;
	add.s64 	%rd56, %rd5, %rd55;
	shl.b64 	%rd57, %rd56, 2;
	add.s64 	%rd58, %rd2, %rd57;
	ld.global.u32 	%r108, [%rd58];
	mad.lo.s32 	%r109, %r107, %r21, %r108;
	st.global.u32 	[%rd58], %r109;
	ld.global.u32 	%r110, [%rd54+4];
	ld.global.u32 	%r111, [%rd58+4];
	mad.lo.s32 	%r112, %r110, %r21, %r111;
	st.global.u32 	[%rd58+4], %r112;
	ld.global.u32 	%r113, [%rd54+8];
	ld.global.u32 	%r114, [%rd58+8];
	mad.lo.s32 	%r115, %r113, %r21, %r114;
	st.global.u32 	[%rd58+8], %r115;
	ld.global.u32 	%r116, [%rd54+12];
	ld.global.u32 	%r117, [%rd58+12];
	mad.lo.s32 	%r118, %r116, %r21, %r117;
	st.global.u32 	[%rd58+12], %r118;
	add.s32 	%r139, %r139, 4;
$L__BB0_25:
	setp.eq.s32 	%p17, %r15, 0;
	@%p17 bra 	$L__BB0_30;
	setp.eq.s32 	%p18, %r15, 1;
	@%p18 bra 	$L__BB0_28;
	add.s32 	%r119, %r139, %r22;
	mul.wide.s32 	%rd59, %r119, 4;
	add.s64 	%rd60, %rd3, %rd59;
	ld.global.u32 	%r120, [%rd60];
	cvt.u64.u32 	%rd61, %r139;
	add.s64 	%rd62, %rd5, %rd61;
	shl.b64 	%rd63, %rd62, 2;
	add.s64 	%rd64, %rd2, %rd63;
	ld.global.u32 	%r121, [%rd64];
	mad.lo.s32 	%r122, %r120, %r21, %r121;
	st.global.u32 	[%rd64], %r122;
	ld.global.u32 	%r123, [%rd60+4];
	ld.global.u32 	%r124, [%rd64+4];
	mad.lo.s32 	%r125, %r123, %r21, %r124;
	st.global.u32 	[%rd64+4], %r125;
	add.s32 	%r139, %r139, 2;
$L__BB0_28:
	setp.eq.s32 	%p19, %r17, 0;
	@%p19 bra 	$L__BB0_30;
	add.s32 	%r126, %r139, %r22;
	mul.wide.s32 	%rd65, %r126, 4;
	add.s64 	%rd66, %rd3, %rd65;
	ld.global.u32 	%r127, [%rd66];
	cvt.u64.u32 	%rd67, %r139;
	add.s64 	%rd68, %rd5, %rd67;
	shl.b64 	%rd69, %rd68, 2;
	add.s64 	%rd70, %rd2, %rd69;
	ld.global.u32 	%r128, [%rd70];
	mad.lo.s32 	%r129, %r127, %r21, %r128;
	st.global.u32 	[%rd70], %r129;
$L__BB0_30:
	setp.gt.u32 	%p20, %r19, 1;
	@%p20 bra 	$L__BB0_16;
$L__BB0_31:
	ret;

}
	// .globl	evalClauseKernel
.visible .entry evalClauseKernel(
	.param .u64 .ptr .align 1 evalClauseKernel_param_0,
	.param .u64 .ptr .align 1 evalClauseKernel_param_1,
	.param .u64 .ptr .align 1 evalClauseKernel_param_2,
	.param .u64 .ptr .align 1 evalClauseKernel_param_3,
	.param .u64 .ptr .align 1 evalClauseKernel_param_4,
	.param .u32 evalClauseKernel_param_5,
	.param .u64 evalClauseKernel_param_6
)
{
	.reg .pred 	%p<27>;
	.reg .b32 	%r<135>;
	.reg .b64 	%rd<142>;

	ld.param.u64 	%rd17, [evalClauseKernel_param_0];
	ld.param.u64 	%rd18, [evalClauseKernel_param_1];
	ld.param.u64 	%rd19, [evalClauseKernel_param_2];
	ld.param.u64 	%rd20, [evalClauseKernel_param_3];
	ld.param.u64 	%rd21, [evalClauseKernel_param_4];
	ld.param.u32 	%r24, [evalClauseKernel_param_5];
	ld.param.u64 	%rd22, [evalClauseKernel_param_6];
	cvta.to.global.u64 	%rd1, %rd21;
	cvta.to.global.u64 	%rd2, %rd18;
	cvta.to.global.u64 	%rd3, %rd19;
	cvta.to.global.u64 	%rd4, %rd20;
	mov.u32 	%r25, %ctaid.x;
	mov.u32 	%r26, %ntid.x;
	mov.u32 	%r27, %tid.x;
	mad.lo.s32 	%r28, %r25, %r26, %r27;
	cvt.u64.u32 	%rd5, %r28;
	setp.le.s64 	%p1, %rd22, %rd5;
	@%p1 bra 	$L__BB1_15;
	cvta.to.global.u64 	%rd23, %rd17;
	shl.b64 	%rd24, %rd5, 2;
	add.s64 	%rd6, %rd23, %rd24;
	ld.global.u32 	%r29, [%rd6];
	setp.ne.s32 	%p2, %r29, 1;
	@%p2 bra 	$L__BB1_15;
	cvt.s64.s32 	%rd25, %r24;
	mul.lo.s64 	%rd7, %rd25, %rd5;
	setp.lt.s32 	%p3, %r24, 1;
	mov.b32 	%r134, 0;
	@%p3 bra 	$L__BB1_14;
	and.b32  	%r1, %r24, 7;
	setp.lt.u32 	%p4, %r24, 8;
	mov.b32 	%r129, 0;
	mov.u32 	%r134, %r129;
	@%p4 bra 	$L__BB1_6;
	and.b32  	%r129, %r24, 2147483640;
	neg.s32 	%r123, %r129;
	add.s64 	%rd141, %rd4, 16;
	shl.b64 	%rd26, %rd7, 2;
	add.s64 	%rd27, %rd26, %rd3;
	add.s64 	%rd140, %rd27, 16;
	add.s64 	%rd139, %rd1, 16;
	mov.b32 	%r134, 0;
$L__BB1_5:
	.pragma "nounroll";
	ld.global.u32 	%r34, [%rd141+-16];
	ld.global.u32 	%r35, [%rd140+-16];
	mul.wide.s32 	%rd28, %r34, 8;
	add.s64 	%rd29, %rd2, %rd28;
	ld.global.u64 	%rd30, [%rd29];
	cvta.to.global.u64 	%rd31, %rd30;
	mul.wide.s32 	%rd32, %r35, 4;
	add.s64 	%rd33, %rd31, %rd32;
	ld.global.u32 	%r36, [%rd33];
	ld.global.u32 	%r37, [%rd139+-16];
	setp.eq.s32 	%p5, %r36, %r37;
	selp.u32 	%r38, 1, 0, %p5;
	max.s32 	%r39, %r134, %r38;
	ld.global.u32 	%r40, [%rd141+-12];
	ld.global.u32 	%r41, [%rd140+-12];
	mul.wide.s32 	%rd34, %r40, 8;
	add.s64 	%rd35, %rd2, %rd34;
	ld.global.u64 	%rd36, [%rd35];
	cvta.to.global.u64 	%rd37, %rd36;
	mul.wide.s32 	%rd38, %r41, 4;
	add.s64 	%rd39, %rd37, %rd38;
	ld.global.u32 	%r42, [%rd39];
	ld.global.u32 	%r43, [%rd139+-12];
	setp.eq.s32 	%p6, %r42, %r43;
	selp.u32 	%r44, 1, 0, %p6;
	max.u32 	%r45, %r39, %r44;
	ld.global.u32 	%r46, [%rd141+-8];
	ld.global.u32 	%r47, [%rd140+-8];
	mul.wide.s32 	%rd40, %r46, 8;
	add.s64 	%rd41, %rd2, %rd40;
	ld.global.u64 	%rd42, [%rd41];
	cvta.to.global.u64 	%rd43, %rd42;
	mul.wide.s32 	%rd44, %r47, 4;
	add.s64 	%rd45, %rd43, %rd44;
	ld.global.u32 	%r48, [%rd45];
	ld.global.u32 	%r49, [%rd139+-8];
	setp.eq.s32 	%p7, %r48, %r49;
	selp.u32 	%r50, 1, 0, %p7;
	max.u32 	%r51, %r45, %r50;
	ld.global.u32 	%r52, [%rd141+-4];
	ld.global.u32 	%r53, [%rd140+-4];
	mul.wide.s32 	%rd46, %r52, 8;
	add.s64 	%rd47, %rd2, %rd46;
	ld.global.u64 	%rd48, [%rd47];
	cvta.to.global.u64 	%rd49, %rd48;
	mul.wide.s32 	%rd50, %r53, 4;
	add.s64 	%rd51, %rd49, %rd50;
	ld.global.u32 	%r54, [%rd51];
	ld.global.u32 	%r55, [%rd139+-4];
	setp.eq.s32 	%p8, %r54, %r55;
	selp.u32 	%r56, 1, 0, %p8;
	max.u32 	%r57, %r51, %r56;
	ld.global.u32 	%r58, [%rd141];
	ld.global.u32 	%r59, [%rd140];
	mul.wide.s32 	%rd52, %r58, 8;
	add.s64 	%rd53, %rd2, %rd52;
	ld.global.u64 	%rd54, [%rd53];
	cvta.to.global.u64 	%rd55, %rd54;
	mul.wide.s32 	%rd56, %r59, 4;
	add.s64 	%rd57, %rd55, %rd56;
	ld.global.u32 	%r60, [%rd57];
	ld.global.u32 	%r61, [%rd139];
	setp.eq.s32 	%p9, %r60, %r61;
	selp.u32 	%r62, 1, 0, %p9;
	max.u32 	%r63, %r57, %r62;
	ld.global.u32 	%r64, [%rd141+4];
	ld.global.u32 	%r65, [%rd140+4];
	mul.wide.s32 	%rd58, %r64, 8;
	add.s64 	%rd59, %rd2, %rd58;
	ld.global.u64 	%rd60, [%rd59];
	cvta.to.global.u64 	%rd61, %rd60;
	mul.wide.s32 	%rd62, %r65, 4;
	add.s64 	%rd63, %rd61, %rd62;
	ld.global.u32 	%r66, [%rd63];
	ld.global.u32 	%r67, [%rd139+4];
	setp.eq.s32 	%p10, %r66, %r67;
	selp.u32 	%r68, 1, 0, %p10;
	max.u32 	%r69, %r63, %r68;
	ld.global.u32 	%r70, [%rd141+8];
	ld.global.u32 	%r71, [%rd140+8];
	mul.wide.s32 	%rd64, %r70, 8;
	add.s64 	%rd65, %rd2, %rd64;
	ld.global.u64 	%rd66, [%rd65];
	cvta.to.global.u64 	%rd67, %rd66;
	mul.wide.s32 	%rd68, %r71, 4;
	add.s64 	%rd69, %rd67, %rd68;
	ld.global.u32 	%r72, [%rd69];
	ld.global.u32 	%r73, [%rd139+8];
	setp.eq.s32 	%p11, %r72, %r73;
	selp.u32 	%r74, 1, 0, %p11;
	max.u32 	%r75, %r69, %r74;
	ld.global.u32 	%r76, [%rd141+12];
	ld.global.u32 	%r77, [%rd140+12];
	mul.wide.s32 	%rd70, %r76, 8;
	add.s64 	%rd71, %rd2, %rd70;
	ld.global.u64 	%rd72, [%rd71];
	cvta.to.global.u64 	%rd73, %rd72;
	mul.wide.s32 	%rd74, %r77, 4;
	add.s64 	%rd75, %rd73, %rd74;
	ld.global.u32 	%r78, [%rd75];
	ld.global.u32 	%r79, [%rd139+12];
	setp.eq.s32 	%p12, %r78, %r79;
	selp.u32 	%r80, 1, 0, %p12;
	max.u32 	%r134, %r75, %r80;
	add.s32 	%r123, %r123, 8;
	add.s64 	%rd141, %rd141, 32;
	add.s64 	%rd140, %rd140, 32;
	add.s64 	%rd139, %rd139, 32;
	setp.ne.s32 	%p13, %r123, 0;
	@%p13 bra 	$L__BB1_5;
$L__BB1_6:
	setp.eq.s32 	%p14, %r1, 0;
	@%p14 bra 	$L__BB1_14;
	and.b32  	%r11, %r24, 3;
	setp.lt.u32 	%p15, %r1, 4;
	@%p15 bra 	$L__BB1_9;
	cvt.u64.u32 	%rd76, %r129;
	mul.wide.u32 	%rd77, %r129, 4;
	add.s64 	%rd78, %rd4, %rd77;
	ld.global.u32 	%r82, [%rd78];
	add.s64 	%rd79, %rd7, %rd76;
	shl.b64 	%rd80, %rd79, 2;
	add.s64 	%rd81, %rd3, %rd80;
	ld.global.u32 	%r83, [%rd81];
	mul.wide.s32 	%rd82, %r82, 8;
	add.s64 	%rd83, %rd2, %rd82;
	ld.global.u64 	%rd84, [%rd83];
	cvta.to.global.u64 	%rd85, %rd84;
	mul.wide.s32 	%rd86, %r83, 4;
	add.s64 	%rd87, %rd85, %rd86;
	ld.global.u32 	%r84, [%rd87];
	add.s64 	%rd88, %rd1, %rd77;
	ld.global.u32 	%r85, [%rd88];
	setp.eq.s32 	%p16, %r84, %r85;
	selp.u32 	%r86, 1, 0, %p16;
	max.u32 	%r87, %r134, %r86;
	ld.global.u32 	%r88, [%rd78+4];
	ld.global.u32 	%r89, [%rd81+4];
	mul.wide.s32 	%rd89, %r88, 8;
	add.s64 	%rd90, %rd2, %rd89;
	ld.global.u64 	%rd91, [%rd90];
	cvta.to.global.u64 	%rd92, %rd91;
	mul.wide.s32 	%rd93, %r89, 4;
	add.s64 	%rd94, %rd92, %rd93;
	ld.global.u32 	%r90, [%rd94];
	ld.global.u32 	%r91, [%rd88+4];
	setp.eq.s32 	%p17, %r90, %r91;
	selp.u32 	%r92, 1, 0, %p17;
	max.u32 	%r93, %r87, %r92;
	ld.global.u32 	%r94, [%rd78+8];
	ld.global.u32 	%r95, [%rd81+8];
	mul.wide.s32 	%rd95, %r94, 8;
	add.s64 	%rd96, %rd2, %rd95;
	ld.global.u64 	%rd97, [%rd96];
	cvta.to.global.u64 	%rd98, %rd97;
	mul.wide.s32 	%rd99, %r95, 4;
	add.s64 	%rd100, %rd98, %rd99;
	ld.global.u32 	%r96, [%rd100];
	ld.global.u32 	%r97, [%rd88+8];
	setp.eq.s32 	%p18, %r96, %r97;
	selp.u32 	%r98, 1, 0, %p18;
	max.u32 	%r99, %r93, %r98;
	ld.global.u32 	%r100, [%rd78+12];
	ld.global.u32 	%r101, [%rd81+12];
	mul.wide.s32 	%rd101, %r100, 8;
	add.s64 	%rd102, %rd2, %rd101;
	ld.global.u64 	%rd103, [%rd102];
	cvta.to.global.u64 	%rd104, %rd103;
	mul.wide.s32 	%rd105, %r101, 4;
	add.s64 	%rd106, %rd104, %rd105;
	ld.global.u32 	%r102, [%rd106];
	ld.global.u32 	%r103, [%rd88+12];
	setp.eq.s32 	%p19, %r102, %r103;
	selp.u32 	%r104, 1, 0, %p19;
	max.u32 	%r134, %r99, %r104;
	add.s32 	%r129, %r129, 4;
$L__BB1_9:
	setp.eq.s32 	%p20, %r11, 0;
	@%p20 bra 	$L__BB1_14;
	setp.eq.s32 	%p21, %r11, 1;
	@%p21 bra 	$L__BB1_12;
	cvt.u64.u32 	%rd107, %r129;
	mul.wide.u32 	%rd108, %r129, 4;
	add.s64 	%rd109, %rd4, %rd108;
	ld.global.u32 	%r106, [%rd109];
	add.s64 	%rd110, %rd7, %rd107;
	shl.b64 	%rd111, %rd110, 2;
	add.s64 	%rd112, %rd3, %rd111;
	ld.global.u32 	%r107, [%rd112];
	mul.wide.s32 	%rd113, %r106, 8;
	add.s64 	%rd114, %rd2, %rd113;
	ld.global.u64 	%rd115, [%rd114];
	cvta.to.global.u64 	%rd116, %rd115;
	mul.wide.s32 	%rd117, %r107, 4;
	add.s64 	%rd118, %rd116, %rd117;
	ld.global.u32 	%r108, [%rd118];
	add.s64 	%rd119, %rd1, %rd108;
	ld.global.u32 	%r109, [%rd119];
	setp.eq.s32 	%p22, %r108, %r109;
	selp.u32 	%r110, 1, 0, %p22;
	max.u32 	%r111, %r134, %r110;
	ld.global.u32 	%r112, [%rd109+4];
	ld.global.u32 	%r113, [%rd112+4];
	mul.wide.s32 	%rd120, %r112, 8;
	add.s64 	%rd121, %rd2, %rd120;
	ld.global.u64 	%rd122, [%rd121];
	cvta.to.global.u64 	%rd123, %rd122;
	mul.wide.s32 	%rd124, %r113, 4;
	add.s64 	%rd125, %rd123, %rd124;
	ld.global.u32 	%r114, [%rd125];
	ld.global.u32 	%r115, [%rd119+4];
	setp.eq.s32 	%p23, %r114, %r115;
	selp.u32 	%r116, 1, 0, %p23;
	max.u32 	%r134, %r111, %r116;
	add.s32 	%r129, %r129, 2;
$L__BB1_12:
	and.b32  	%r117, %r24, 1;
	setp.eq.b32 	%p24, %r117, 1;
	not.pred 	%p25, %p24;
	@%p25 bra 	$L__BB1_14;
	cvt.u64.u32 	%rd126, %r129;
	mul.wide.u32 	%rd127, %r129, 4;
	add.s64 	%rd128, %rd4, %rd127;
	ld.global.u32 	%r118, [%rd128];
	add.s64 	%rd129, %rd7, %rd126;
	shl.b64 	%rd130, %rd129, 2;
	add.s64 	%rd131, %rd3, %rd130;
	ld.global.u32 	%r119, [%rd131];
	mul.wide.s32 	%rd132, %r118, 8;
	add.s64 	%rd133, %rd2, %rd132;
	ld.global.u64 	%rd134, [%rd133];
	cvta.to.global.u64 	%rd135, %rd134;
	mul.wide.s32 	%rd136, %r119, 4;
	add.s64 	%rd137, %rd135, %rd136;
	ld.global.u32 	%r120, [%rd137];
	add.s64 	%rd138, %rd1, %rd127;
	ld.global.u32 	%r121, [%rd138];
	setp.eq.s32 	%p26, %r120, %r121;
	selp.u32 	%r122, 1, 0, %p26;
	max.u32 	%r134, %r134, %r122;
$L__BB1_14:
	st.global.u32 	[%rd6], %r134;
$L__BB1_15:
	ret;

}
	// .globl	evalClauseWithoutDbKernel
.visible .entry evalClauseWithoutDbKernel(
	.param .u32 evalClauseWithoutDbKernel_param_0,
	.param .u32 evalClauseWithoutDbKernel_param_1,
	.param .u64 .ptr .align 1 evalClauseWithoutDbKernel_param_2,
	.param .u64 .ptr .align 1 evalClauseWithoutDbKernel_param_3,
	.param .u64 .ptr .align 1 evalClauseWithoutDbKernel_param_4,
	.param .u64 .ptr .align 1 evalClauseWithoutDbKernel_param_5,
	.param .u64 .ptr .align 1 evalClauseWithoutDbKernel_param_6,
	.param .u64 .ptr .align 1 evalClauseWithoutDbKernel_param_7,
	.param .u64 .ptr .align 1 evalClauseWithoutDbKernel_param_8,
	.param .u64 .ptr .align 1 evalClauseWithoutDbKernel_param_9,
	.param .u64 evalClauseWithoutDbKernel_param_10,
	.param .u64 evalClauseWithoutDbKernel_param_11,
	.param .u64 .ptr .align 1 evalClauseWithoutDbKernel_param_12
)
{
	.reg .pred 	%p<68>;
	.reg .b32 	%r<349>;
	.reg .b64 	%rd<382>;

	ld.param.u32 	%r118, [evalClauseWithoutDbKernel_param_0];
	ld.param.u32 	%r119, [evalClauseWithoutDbKernel_param_1];
	ld.param.u64 	%rd92, [evalClauseWithoutDbKernel_param_2];
	ld.param.u64 	%rd93, [evalClauseWithoutDbKernel_param_3];
	ld.param.u64 	%rd94, [evalClauseWithoutDbKernel_param_4];
	ld.param.u64 	%rd95, [evalClauseWithoutDbKernel_param_5];
	ld.param.u64 	%rd96, [evalClauseWithoutDbKernel_param_6];
	ld.param.u64 	%rd97, [evalClauseWithoutDbKernel_param_7];
	ld.param.u64 	%rd90, [evalClauseWithoutDbKernel_param_8];
	ld.param.u64 	%rd98, [evalClauseWithoutDbKernel_param_9];
	ld.param.u64 	%rd99, [evalClauseWithoutDbKernel_param_10];
	ld.param.u64 	%rd91, [evalClauseWithoutDbKernel_param_11];
	ld.param.u64 	%rd100, [evalClauseWithoutDbKernel_param_12];
	cvta.to.global.u64 	%rd1, %rd92;
	cvta.to.global.u64 	%rd2, %rd97;
	cvta.to.global.u64 	%rd3, %rd100;
	cvta.to.global.u64 	%rd4, %rd96;
	cvta.to.global.u64 	%rd5, %rd98;
	cvta.to.global.u64 	%rd6, %rd95;
	cvta.to.global.u64 	%rd7, %rd94;
	cvta.to.global.u64 	%rd8, %rd93;
	mov.u32 	%r120, %ctaid.x;
	mov.u32 	%r121, %ntid.x;
	mov.u32 	%r122, %tid.x;
	mad.lo.s32 	%r123, %r120, %r121, %r122;
	cvt.u64.u32 	%rd9, %r123;
	setp.le.s64 	%p1, %rd99, %rd9;
	@%p1 bra 	$L__BB2_106;
	cvta.to.global.u64 	%rd101, %rd90;
	shl.b64 	%rd102, %rd9, 2;
	add.s64 	%rd10, %rd101, %rd102;
	ld.global.u32 	%r124, [%rd10];
	setp.ne.s32 	%p2, %r124, 1;
	@%p2 bra 	$L__BB2_106;
	cvt.u32.u64 	%r125, %rd9;
	mul.lo.s32 	%r1, %r125, %r118;
	add.s64 	%rd362, %rd91, %rd9;
	setp.lt.s32 	%p3, %r118, 1;
	@%p3 bra 	$L__BB2_36;
	and.b32  	%r2, %r118, 7;
	setp.lt.u32 	%p4, %r118, 8;
	mov.u32 	%r332, %r118;
	@%p4 bra 	$L__BB2_7;
	and.b32  	%r3, %r118, 2147483640;
	mov.b32 	%r333, 0;
	cvt.s64.s32 	%rd109, %r1;
	mov.u32 	%r332, %r118;
$L__BB2_5:
	.pragma "nounroll";
	add.s32 	%r127, %r332, -1;
	mul.wide.u32 	%rd103, %r127, 4;
	add.s64 	%rd104, %rd1, %rd103;
	ld.global.s32 	%rd49, [%rd104];
	or.b64  	%rd105, %rd362, %rd49;
	and.b64  	%rd106, %rd105, -4294967296;
	setp.ne.s64 	%p5, %rd106, 0;
	@%p5 bra 	$L__BB2_58;
	cvt.u32.u64 	%r128, %rd49;
	cvt.u32.u64 	%r129, %rd362;
	div.u32 	%r130, %r129, %r128;
	cvt.u64.u32 	%rd374, %r130;
	bra.uni 	$L__BB2_59;
$L__BB2_7:
	setp.eq.s32 	%p14, %r2, 0;
	@%p14 bra 	$L__BB2_36;
	and.b32  	%r5, %r118, 3;
	setp.lt.u32 	%p15, %r2, 4;
	@%p15 bra 	$L__BB2_22;
	add.s32 	%r158, %r332, -1;
	mul.wide.u32 	%rd155, %r158, 4;
	add.s64 	%rd156, %rd1, %rd155;
	ld.global.s32 	%rd13, [%rd156];
	or.b64  	%rd157, %rd362, %rd13;
	and.b64  	%rd158, %rd157, -4294967296;
	setp.ne.s64 	%p16, %rd158, 0;
	@%p16 bra 	$L__BB2_11;
	cvt.u32.u64 	%r159, %rd13;
	cvt.u32.u64 	%r160, %rd362;
	div.u32 	%r161, %r160, %r159;
	cvt.u64.u32 	%rd363, %r161;
	bra.uni 	$L__BB2_12;
$L__BB2_11:
	div.s64 	%rd363, %rd362, %rd13;
$L__BB2_12:
	mul.lo.s64 	%rd159, %rd363, %rd13;
	sub.s64 	%rd160, %rd362, %rd159;
	cvt.s64.s32 	%rd161, %r1;
	cvt.s64.s32 	%rd162, %r332;
	add.s64 	%rd163, %rd162, %rd161;
	shl.b64 	%rd164, %rd163, 2;
	add.s64 	%rd17, %rd3, %rd164;
	st.global.u32 	[%rd17+-4], %rd160;
	add.s32 	%r162, %r332, -2;
	mul.wide.u32 	%rd165, %r162, 4;
	add.s64 	%rd166, %rd1, %rd165;
	ld.global.s32 	%rd18, [%rd166];
	or.b64  	%rd167, %rd363, %rd18;
	and.b64  	%rd168, %rd167, -4294967296;
	setp.ne.s64 	%p17, %rd168, 0;
	@%p17 bra 	$L__BB2_14;
	cvt.u32.u64 	%r163, %rd18;
	cvt.u32.u64 	%r164, %rd363;
	div.u32 	%r165, %r164, %r163;
	cvt.u64.u32 	%rd364, %r165;
	bra.uni 	$L__BB2_15;
$L__BB2_14:
	div.s64 	%rd364, %rd363, %rd18;
$L__BB2_15:
	mul.lo.s64 	%rd169, %rd364, %rd18;
	sub.s64 	%rd170, %rd363, %rd169;
	st.global.u32 	[%rd17+-8], %rd170;
	add.s32 	%r166, %r332, -3;
	mul.wide.u32 	%rd171, %r166, 4;
	add.s64 	%rd172, %rd1, %rd171;
	ld.global.s32 	%rd22, [%rd172];
	or.b64  	%rd173, %rd364, %rd22;
	and.b64  	%rd174, %rd173, -4294967296;
	setp.ne.s64 	%p18, %rd174, 0;
	@%p18 bra 	$L__BB2_17;
	cvt.u32.u64 	%r167, %rd22;
	cvt.u32.u64 	%r168, %rd364;
	div.u32 	%r169, %r168, %r167;
	cvt.u64.u32 	%rd365, %r169;
	bra.uni 	$L__BB2_18;
$L__BB2_17:
	div.s64 	%rd365, %rd364, %rd22;
$L__BB2_18:
	mul.lo.s64 	%rd175, %rd365, %rd22;
	sub.s64 	%rd176, %rd364, %rd175;
	st.global.u32 	[%rd17+-12], %rd176;
	add.s32 	%r332, %r332, -4;
	mul.wide.u32 	%rd177, %r332, 4;
	add.s64 	%rd178, %rd1, %rd177;
	ld.global.s32 	%rd26, [%rd178];
	or.b64  	%rd179, %rd365, %rd26;
	and.b64  	%rd180, %rd179, -4294967296;
	setp.ne.s64 	%p19, %rd180, 0;
	@%p19 bra 	$L__BB2_20;
	cvt.u32.u64 	%r170, %rd26;
	cvt.u32.u64 	%r171, %rd365;
	div.u32 	%r172, %r171, %r170;
	cvt.u64.u32 	%rd362, %r172;
	bra.uni 	$L__BB2_21;
$L__BB2_20:
	div.s64 	%rd362, %rd365, %rd26;
$L__BB2_21:
	mul.lo.s64 	%rd181, %rd362, %rd26;
	sub.s64 	%rd182, %rd365, %rd181;
	st.global.u32 	[%rd17+-16], %rd182;
$L__BB2_22:
	setp.eq.s32 	%p20, %r5, 0;
	@%p20 bra 	$L__BB2_36;
	setp.eq.s32 	%p21, %r5, 1;
	@%p21 bra 	$L__BB2_31;
	add.s32 	%r173, %r332, -1;
	mul.wide.u32 	%rd183, %r173, 4;
	add.s64 	%rd184, %rd1, %rd183;
	ld.global.s32 	%rd31, [%rd184];
	or.b64  	%rd185, %rd362, %rd31;
	and.b64  	%rd186, %rd185, -4294967296;
	setp.ne.s64 	%p22, %rd186, 0;
	@%p22 bra 	$L__BB2_26;
	cvt.u32.u64 	%r174, %rd31;
	cvt.u32.u64 	%r175, %rd362;
	div.u32 	%r176, %r175, %r174;
	cvt.u64.u32 	%rd368, %r176;
	bra.uni 	$L__BB2_27;
$L__BB2_26:
	div.s64 	%rd368, %rd362, %rd31;
$L__BB2_27:
	mul.lo.s64 	%rd187, %rd368, %rd31;
	sub.s64 	%rd188, %rd362, %rd187;
	cvt.s64.s32 	%rd189, %r1;
	cvt.s64.s32 	%rd190, %r332;
	add.s64 	%rd191, %rd190, %rd189;
	shl.b64 	%rd192, %rd191, 2;
	add.s64 	%rd35, %rd3, %rd192;
	st.global.u32 	[%rd35+-4], %rd188;
	add.s32 	%r332, %r332, -2;
	mul.wide.u32 	%rd193, %r332, 4;
	add.s64 	%rd194, %rd1, %rd193;
	ld.global.s32 	%rd36, [%rd194];
	or.b64  	%rd195, %rd368, %rd36;
	and.b64  	%rd196, %rd195, -4294967296;
	setp.ne.s64 	%p23, %rd196, 0;
	@%p23 bra 	$L__BB2_29;
	cvt.u32.u64 	%r177, %rd36;
	cvt.u32.u64 	%r178, %rd368;
	div.u32 	%r179, %r178, %r177;
	cvt.u64.u32 	%rd362, %r179;
	bra.uni 	$L__BB2_30;
$L__BB2_29:
	div.s64 	%rd362, %rd368, %rd36;
$L__BB2_30:
	mul.lo.s64 	%rd197, %rd362, %rd36;
	sub.s64 	%rd198, %rd368, %rd197;
	st.global.u32 	[%rd35+-8], %rd198;
$L__BB2_31:
	and.b32  	%r180, %r118, 1;
	setp.eq.b32 	%p24, %r180, 1;
	not.pred 	%p25, %p24;
	@%p25 bra 	$L__BB2_36;
	add.s32 	%r181, %r332, -1;
	mul.wide.u32 	%rd199, %r181, 4;
	add.s64 	%rd200, %rd1, %rd199;
	ld.global.s32 	%rd41, [%rd200];
	or.b64  	%rd201, %rd362, %rd41;
	and.b64  	%rd202, %rd201, -4294967296;
	setp.ne.s64 	%p26, %rd202, 0;
	@%p26 bra 	$L__BB2_34;
	cvt.u32.u64 	%r182, %rd41;
	cvt.u32.u64 	%r183, %rd362;
	div.u32 	%r184, %r183, %r182;
	cvt.u64.u32 	%rd371, %r184;
	bra.uni 	$L__BB2_35;
$L__BB2_34:
	div.s64 	%rd371, %rd362, %rd41;
$L__BB2_35:
	mul.lo.s64 	%rd203, %rd371, %rd41;
	sub.s64 	%rd204, %rd362, %rd203;
	cvt.s64.s32 	%rd205, %r1;
	cvt.s64.s32 	%rd206, %r332;
	add.s64 	%rd207, %rd206, %rd205;
	shl.b64 	%rd208, %rd207, 2;
	add.s64 	%rd209, %rd3, %rd208;
	st.global.u32 	[%rd209+-4], %rd204;
$L__BB2_36:
	setp.lt.s32 	%p27, %r119, 1;
	mov.b32 	%r348, 0;
	@%p27 bra 	$L__BB2_105;
	setp.lt.s32 	%p28, %r118, 1;
	@%p28 bra 	$L__BB2_54;
	and.b32  	%r10, %r118, 7;
	and.b32  	%r11, %r118, 2147483640;
	neg.s32 	%r12, %r11;
	shl.b32 	%r13, %r119, 3;
	shl.b32 	%r14, %r119, 1;
	mul.lo.s32 	%r15, %r119, 3;
	mov.b32 	%r309, 0;
	mul.wide.u32 	%rd325, %r13, 4;
	mov.u32 	%r348, %r309;
$L__BB2_39:
	setp.lt.u32 	%p56, %r118, 8;
	mul.wide.u32 	%rd304, %r309, 4;
	add.s64 	%rd305, %rd8, %rd304;
	ld.global.u32 	%r18, [%rd305];
	add.s64 	%rd306, %rd7, %rd304;
	ld.global.u32 	%r19, [%rd306];
	add.s64 	%rd307, %rd6, %rd304;
	ld.global.u32 	%r330, [%rd307];
	mov.b32 	%r325, 0;
	@%p56 bra 	$L__BB2_42;
	add.s32 	%r318, %r119, %r309;
	add.s32 	%r317, %r14, %r309;
	add.s32 	%r316, %r15, %r309;
	shl.b32 	%r243, %r119, 2;
	add.s32 	%r315, %r243, %r309;
	mad.lo.s32 	%r314, %r119, 5, %r309;
	mad.lo.s32 	%r313, %r119, 6, %r309;
	mad.lo.s32 	%r312, %r119, 7, %r309;
	add.s64 	%rd372, %rd2, %rd304;
	mov.u32 	%r311, %r1;
	mov.u32 	%r319, %r12;
$L__BB2_41:
	.pragma "nounroll";
	mul.wide.s32 	%rd309, %r311, 4;
	add.s64 	%rd310, %rd3, %rd309;
	ld.global.u32 	%r244, [%rd310];
	ld.global.u32 	%r245, [%rd372];
	mad.lo.s32 	%r246, %r245, %r244, %r330;
	ld.global.u32 	%r247, [%rd310+4];
	mul.wide.u32 	%rd311, %r318, 4;
	add.s64 	%rd312, %rd2, %rd311;
	ld.global.u32 	%r248, [%rd312];
	mad.lo.s32 	%r249, %r248, %r247, %r246;
	ld.global.u32 	%r250, [%rd310+8];
	mul.wide.u32 	%rd313, %r317, 4;
	add.s64 	%rd314, %rd2, %rd313;
	ld.global.u32 	%r251, [%rd314];
	mad.lo.s32 	%r252, %r251, %r250, %r249;
	ld.global.u32 	%r253, [%rd310+12];
	mul.wide.u32 	%rd315, %r316, 4;
	add.s64 	%rd316, %rd2, %rd315;
	ld.global.u32 	%r254, [%rd316];
	mad.lo.s32 	%r255, %r254, %r253, %r252;
	ld.global.u32 	%r256, [%rd310+16];
	mul.wide.u32 	%rd317, %r315, 4;
	add.s64 	%rd318, %rd2, %rd317;
	ld.global.u32 	%r257, [%rd318];
	mad.lo.s32 	%r258, %r257, %r256, %r255;
	ld.global.u32 	%r259, [%rd310+20];
	mul.wide.u32 	%rd319, %r314, 4;
	add.s64 	%rd320, %rd2, %rd319;
	ld.global.u32 	%r260, [%rd320];
	mad.lo.s32 	%r261, %r260, %r259, %r258;
	ld.global.u32 	%r262, [%rd310+24];
	mul.wide.u32 	%rd321, %r313, 4;
	add.s64 	%rd322, %rd2, %rd321;
	ld.global.u32 	%r263, [%rd322];
	mad.lo.s32 	%r264, %r263, %r262, %r261;
	ld.global.u32 	%r265, [%rd310+28];
	mul.wide.u32 	%rd323, %r312, 4;
	add.s64 	%rd324, %rd2, %rd323;
	ld.global.u32 	%r266, [%rd324];
	mad.lo.s32 	%r330, %r266, %r265, %r264;
	add.s32 	%r319, %r319, 8;
	add.s32 	%r318, %r318, %r13;
	add.s32 	%r317, %r317, %r13;
	add.s32 	%r316, %r316, %r13;
	add.s32 	%r315, %r315, %r13;
	add.s32 	%r314, %r314, %r13;
	add.s32 	%r313, %r313, %r13;
	add.s32 	%r312, %r312, %r13;
	add.s64 	%rd372, %rd372, %rd325;
	add.s32 	%r311, %r311, 8;
	setp.ne.s32 	%p57, %r319, 0;
	mov.u32 	%r325, %r11;
	@%p57 bra 	$L__BB2_41;
$L__BB2_42:
	setp.eq.s32 	%p58, %r10, 0;
	@%p58 bra 	$L__BB2_50;
	add.s32 	%r268, %r10, -1;
	setp.lt.u32 	%p59, %r268, 3;
	@%p59 bra 	$L__BB2_45;
	add.s32 	%r269, %r325, %r1;
	mul.wide.s32 	%rd326, %r269, 4;
	add.s64 	%rd327, %rd3, %rd326;
	ld.global.u32 	%r270, [%rd327];
	mad.lo.s32 	%r271, %r325, %r119, %r309;
	mul.wide.u32 	%rd328, %r271, 4;
	add.s64 	%rd329, %rd2, %rd328;
	ld.global.u32 	%r272, [%rd329];
	mad.lo.s32 	%r273, %r272, %r270, %r330;
	ld.global.u32 	%r274, [%rd327+4];
	add.s32 	%r275, %r271, %r119;
	mul.wide.u32 	%rd330, %r275, 4;
	add.s64 	%rd331, %rd2, %rd330;
	ld.global.u32 	%r276, [%rd331];
	mad.lo.s32 	%r277, %r276, %r274, %r273;
	ld.global.u32 	%r278, [%rd327+8];
	add.s32 	%r279, %r275, %r119;
	mul.wide.u32 	%rd332, %r279, 4;
	add.s64 	%rd333, %rd2, %rd332;
	ld.global.u32 	%r280, [%rd333];
	mad.lo.s32 	%r281, %r280, %r278, %r277;
	ld.global.u32 	%r282, [%rd327+12];
	add.s32 	%r283, %r279, %r119;
	mul.wide.u32 	%rd334, %r283, 4;
	add.s64 	%rd335, %rd2, %rd334;
	ld.global.u32 	%r284, [%rd335];
	mad.lo.s32 	%r330, %r284, %r282, %r281;
	add.s32 	%r325, %r325, 4;
$L__BB2_45:
	and.b32  	%r286, %r118, 3;
	setp.eq.s32 	%p60, %r286, 0;
	@%p60 bra 	$L__BB2_50;
	setp.eq.s32 	%p61, %r286, 1;
	@%p61 bra 	$L__BB2_48;
	add.s32 	%r287, %r325, %r1;
	mul.wide.s32 	%rd336, %r287, 4;
	add.s64 	%rd337, %rd3, %rd336;
	ld.global.u32 	%r288, [%rd337];
	mad.lo.s32 	%r289, %r325, %r119, %r309;
	mul.wide.u32 	%rd338, %r289, 4;
	add.s64 	%rd339, %rd2, %rd338;
	ld.global.u32 	%r290, [%rd339];
	mad.lo.s32 	%r291, %r290, %r288, %r330;
	ld.global.u32 	%r292, [%rd337+4];
	add.s32 	%r293, %r289, %r119;
	mul.wide.u32 	%rd340, %r293, 4;
	add.s64 	%rd341, %rd2, %rd340;
	ld.global.u32 	%r294, [%rd341];
	mad.lo.s32 	%r330, %r294, %r292, %r291;
	add.s32 	%r325, %r325, 2;
$L__BB2_48:
	and.b32  	%r295, %r118, 1;
	setp.eq.b32 	%p62, %r295, 1;
	not.pred 	%p63, %p62;
	@%p63 bra 	$L__BB2_50;
	add.s32 	%r296, %r325, %r1;
	mul.wide.s32 	%rd342, %r296, 4;
	add.s64 	%rd343, %rd3, %rd342;
	ld.global.u32 	%r297, [%rd343];
	mad.lo.s32 	%r298, %r325, %r119, %r309;
	mul.wide.u32 	%rd344, %r298, 4;
	add.s64 	%rd345, %rd2, %rd344;
	ld.global.u32 	%r299, [%rd345];
	mad.lo.s32 	%r330, %r299, %r297, %r330;
$L__BB2_50:
	setp.eq.s32 	%p64, %r19, 0;
	@%p64 bra 	$L__BB2_52;
	mul.wide.s32 	%rd346, %r18, 8;
	add.s64 	%rd347, %rd5, %rd346;
	ld.global.u64 	%rd348, [%rd347];
	cvta.to.global.u64 	%rd349, %rd348;
	mul.wide.s32 	%rd350, %r330, 4;
	add.s64 	%rd351, %rd349, %rd350;
	ld.global.u32 	%r300, [%rd351];
	mul.wide.u32 	%rd352, %r309, 4;
	add.s64 	%rd353, %rd4, %rd352;
	ld.global.u32 	%r301, [%rd353];
	setp.ne.s32 	%p65, %r300, %r301;
	selp.u32 	%r302, 1, 0, %p65;
	max.s32 	%r348, %r348, %r302;
	bra.uni 	$L__BB2_53;
$L__BB2_52:
	mul.wide.s32 	%rd354, %r18, 8;
	add.s64 	%rd355, %rd5, %rd354;
	ld.global.u64 	%rd356, [%rd355];
	cvta.to.global.u64 	%rd357, %rd356;
	mul.wide.s32 	%rd358, %r330, 4;
	add.s64 	%rd359, %rd357, %rd358;
	ld.global.u32 	%r303, [%rd359];
	mul.wide.u32 	%rd360, %r309, 4;
	add.s64 	%rd361, %rd4, %rd360;
	ld.global.u32 	%r304, [%rd361];
	setp.eq.s32 	%p66, %r303, %r304;
	selp.u32 	%r305, 1, 0, %p66;
	max.s32 	%r348, %r348, %r305;
$L__BB2_53:
	add.s32 	%r309, %r309, 1;
	setp.eq.s32 	%p67, %r309, %r119;
	@%p67 bra 	$L__BB2_105;
	bra.uni 	$L__BB2_39;
$L__BB2_54:
	and.b32  	%r67, %r119, 3;
	setp.lt.u32 	%p29, %r119, 4;
	mov.b32 	%r341, 0;
	mov.u32 	%r348, %r341;
	@%p29 bra 	$L__BB2_92;
	and.b32  	%r341, %r119, 2147483644;
	mov.b32 	%r334, 0;
	mov.u32 	%r348, %r334;
$L__BB2_56:
	.pragma "nounroll";
	mul.wide.u32 	%rd210, %r334, 4;
	add.s64 	%rd82, %rd8, %rd210;
	ld.global.u32 	%r75, [%rd82];
	add.s64 	%rd83, %rd7, %rd210;
	add.s64 	%rd84, %rd6, %rd210;
	ld.global.u32 	%r76, [%rd84];
	ld.global.u32 	%r189, [%rd83];
	setp.ne.s32 	%p30, %r189, 0;
	add.s64 	%rd85, %rd4, %rd210;
	@%p30 bra 	$L__BB2_81;
	mul.wide.s32 	%rd217, %r75, 8;
	add.s64 	%rd218, %rd5, %rd217;
	ld.global.u64 	%rd219, [%rd218];
	cvta.to.global.u64 	%rd220, %rd219;
	mul.wide.s32 	%rd221, %r76, 4;
	add.s64 	%rd222, %rd220, %rd221;
	ld.global.u32 	%r193, [%rd222];
	ld.global.u32 	%r194, [%rd85];
	setp.eq.s32 	%p32, %r193, %r194;
	selp.u32 	%r195, 1, 0, %p32;
	max.s32 	%r336, %r348, %r195;
	bra.uni 	$L__BB2_82;
$L__BB2_58:
	div.s64 	%rd374, %rd362, %rd49;
$L__BB2_59:
	mul.lo.s64 	%rd107, %rd374, %rd49;
	sub.s64 	%rd108, %rd362, %rd107;
	cvt.s64.s32 	%rd110, %r332;
	add.s64 	%rd111, %rd110, %rd109;
	shl.b64 	%rd112, %rd111, 2;
	add.s64 	%rd53, %rd3, %rd112;
	st.global.u32 	[%rd53+-4], %rd108;
	add.s32 	%r131, %r332, -2;
	mul.wide.u32 	%rd113, %r131, 4;
	add.s64 	%rd114, %rd1, %rd113;
	ld.global.s32 	%rd54, [%rd114];
	or.b64  	%rd115, %rd374, %rd54;
	and.b64  	%rd116, %rd115, -4294967296;
	setp.ne.s64 	%p6, %rd116, 0;
	@%p6 bra 	$L__BB2_61;
	cvt.u32.u64 	%r132, %rd54;
	cvt.u32.u64 	%r133, %rd374;
	div.u32 	%r134, %r133, %r132;
	cvt.u64.u32 	%rd375, %r134;
	bra.uni 	$L__BB2_62;
$L__BB2_61:
	div.s64 	%rd375, %rd374, %rd54;
$L__BB2_62:
	mul.lo.s64 	%rd117, %rd375, %rd54;
	sub.s64 	%rd118, %rd374, %rd117;
	st.global.u32 	[%rd53+-8], %rd118;
	add.s32 	%r135, %r332, -3;
	mul.wide.u32 	%rd119, %r135, 4;
	add.s64 	%rd120, %rd1, %rd119;
	ld.global.s32 	%rd58, [%rd120];
	or.b64  	%rd121, %rd375, %rd58;
	and.b64  	%rd122, %rd121, -4294967296;
	setp.ne.s64 	%p7, %rd122, 0;
	@%p7 bra 	$L__BB2_64;
	cvt.u32.u64 	%r136, %rd58;
	cvt.u32.u64 	%r137, %rd375;
	div.u32 	%r138, %r137, %r136;
	cvt.u64.u32 	%rd376, %r138;
	bra.uni 	$L__BB2_65;
$L__BB2_64:
	div.s64 	%rd376, %rd375, %rd58;
$L__BB2_65:
	mul.lo.s64 	%rd123, %rd376, %rd58;
	sub.s64 	%rd124, %rd375, %rd123;
	st.global.u32 	[%rd53+-12], %rd124;
	add.s32 	%r139, %r332, -4;
	mul.wide.u32 	%rd125, %r139, 4;
	add.s64 	%rd126, %rd1, %rd125;
	ld.global.s32 	%rd62, [%rd126];
	or.b64  	%rd127, %rd376, %rd62;
	and.b64  	%rd128, %rd127, -4294967296;
	setp.ne.s64 	%p8, %rd128, 0;
	@%p8 bra 	$L__BB2_67;
	cvt.u32.u64 	%r140, %rd62;
	cvt.u32.u64 	%r141, %rd376;
	div.u32 	%r142, %r141, %r140;
	cvt.u64.u32 	%rd377, %r142;
	bra.uni 	$L__BB2_68;
$L__BB2_67:
	div.s64 	%rd377, %rd376, %rd62;
$L__BB2_68:
	mul.lo.s64 	%rd129, %rd377, %rd62;
	sub.s64 	%rd130, %rd376, %rd129;
	st.global.u32 	[%rd53+-16], %rd130;
	add.s32 	%r143, %r332, -5;
	mul.wide.u32 	%rd131, %r143, 4;
	add.s64 	%rd132, %rd1, %rd131;
	ld.global.s32 	%rd66, [%rd132];
	or.b64  	%rd133, %rd377, %rd66;
	and.b64  	%rd134, %rd133, -4294967296;
	setp.ne.s64 	%p9, %rd134, 0;
	@%p9 bra 	$L__BB2_70;
	cvt.u32.u64 	%r144, %rd66;
	cvt.u32.u64 	%r145, %rd377;
	div.u32 	%r146, %r145, %r144;
	cvt.u64.u32 	%rd378, %r146;
	bra.uni 	$L__BB2_71;
$L__BB2_70:
	div.s64 	%rd378, %rd377, %rd66;
$L__BB2_71:
	mul.lo.s64 	%rd135, %rd378, %rd66;
	sub.s64 	%rd136, %rd377, %rd135;
	st.global.u32 	[%rd53+-20], %rd136;
	add.s32 	%r147, %r332, -6;
	mul.wide.u32 	%rd137, %r147, 4;
	add.s64 	%rd138, %rd1, %rd137;
	ld.global.s32 	%rd70, [%rd138];
	or.b64  	%rd139, %rd378, %rd70;
	and.b64  	%rd140, %rd139, -4294967296;
	setp.ne.s64 	%p10, %rd140, 0;
	@%p10 bra 	$L__BB2_73;
	cvt.u32.u64 	%r148, %rd70;
	cvt.u32.u64 	%r149, %rd378;
	div.u32 	%r150, %r149, %r148;
	cvt.u64.u32 	%rd379, %r150;
	bra.uni 	$L__BB2_74;
$L__BB2_73:
	div.s64 	%rd379, %rd378, %rd70;
$L__BB2_74:
	mul.lo.s64 	%rd141, %rd379, %rd70;
	sub.s64 	%rd142, %rd378, %rd141;
	st.global.u32 	[%rd53+-24], %rd142;
	add.s32 	%r151, %r332, -7;
	mul.wide.u32 	%rd143, %r151, 4;
	add.s64 	%rd144, %rd1, %rd143;
	ld.global.s32 	%rd74, [%rd144];
	or.b64  	%rd145, %rd379, %rd74;
	and.b64  	%rd146, %rd145, -4294967296;
	setp.ne.s64 	%p11, %rd146, 0;
	@%p11 bra 	$L__BB2_76;
	cvt.u32.u64 	%r152, %rd74;
	cvt.u32.u64 	%r153, %rd379;
	div.u32 	%r154, %r153, %r152;
	cvt.u64.u32 	%rd380, %r154;
	bra.uni 	$L__BB2_77;
$L__BB2_76:
	div.s64 	%rd380, %rd379, %rd74;
$L__BB2_77:
	mul.lo.s64 	%rd147, %rd380, %rd74;
	sub.s64 	%rd148, %rd379, %rd147;
	st.global.u32 	[%rd53+-28], %rd148;
	add.s32 	%r332, %r332, -8;
	mul.wide.u32 	%rd149, %r332, 4;
	add.s64 	%rd150, %rd1, %rd149;
	ld.global.s32 	%rd78, [%rd150];
	or.b64  	%rd151, %rd380, %rd78;
	and.b64  	%rd152, %rd151, -4294967296;
	setp.ne.s64 	%p12, %rd152, 0;
	@%p12 bra 	$L__BB2_79;
	cvt.u32.u64 	%r155, %rd78;
	cvt.u32.u64 	%r156, %rd380;
	div.u32 	%r157, %r156, %r155;
	cvt.u64.u32 	%rd362, %r157;
	bra.uni 	$L__BB2_80;
$L__BB2_79:
	div.s64 	%rd362, %rd380, %rd78;
$L__BB2_80:
	mul.lo.s64 	%rd153, %rd362, %rd78;
	sub.s64 	%rd154, %rd380, %rd153;
	st.global.u32 	[%rd53+-32], %rd154;
	add.s32 	%r333, %r333, 8;
	setp.eq.s32 	%p13, %r333, %r3;
	@%p13 bra 	$L__BB2_7;
	bra.uni 	$L__BB2_5;
$L__BB2_81:
	mul.wide.s32 	%rd211, %r75, 8;
	add.s64 	%rd212, %rd5, %rd211;
	ld.global.u64 	%rd213, [%rd212];
	cvta.to.global.u64 	%rd214, %rd213;
	mul.wide.s32 	%rd215, %r76, 4;
	add.s64 	%rd216, %rd214, %rd215;
	ld.global.u32 	%r190, [%rd216];
	ld.global.u32 	%r191, [%rd85];
	setp.ne.s32 	%p31, %r190, %r191;
	selp.u32 	%r192, 1, 0, %p31;
	max.s32 	%r336, %r348, %r192;
$L__BB2_82:
	ld.global.u32 	%r80, [%rd82+4];
	ld.global.u32 	%r81, [%rd84+4];
	ld.global.u32 	%r196, [%rd83+4];
	setp.eq.s32 	%p33, %r196, 0;
	@%p33 bra 	$L__BB2_84;
	mul.wide.s32 	%rd223, %r80, 8;
	add.s64 	%rd224, %rd5, %rd223;
	ld.global.u64 	%rd225, [%rd224];
	cvta.to.global.u64 	%rd226, %rd225;
	mul.wide.s32 	%rd227, %r81, 4;
	add.s64 	%rd228, %rd226, %rd227;
	ld.global.u32 	%r197, [%rd228];
	ld.global.u32 	%r198, [%rd85+4];
	setp.ne.s32 	%p34, %r197, %r198;
	selp.u32 	%r199, 1, 0, %p34;
	max.u32 	%r337, %r336, %r199;
	bra.uni 	$L__BB2_85;
$L__BB2_84:
	mul.wide.s32 	%rd229, %r80, 8;
	add.s64 	%rd230, %rd5, %rd229;
	ld.global.u64 	%rd231, [%rd230];
	cvta.to.global.u64 	%rd232, %rd231;
	mul.wide.s32 	%rd233, %r81, 4;
	add.s64 	%rd234, %rd232, %rd233;
	ld.global.u32 	%r200, [%rd234];
	ld.global.u32 	%r201, [%rd85+4];
	setp.eq.s32 	%p35, %r200, %r201;
	selp.u32 	%r202, 1, 0, %p35;
	max.u32 	%r337, %r336, %r202;
$L__BB2_85:
	ld.global.u32 	%r85, [%rd82+8];
	ld.global.u32 	%r86, [%rd84+8];
	ld.global.u32 	%r203, [%rd83+8];
	setp.eq.s32 	%p36, %r203, 0;
	@%p36 bra 	$L__BB2_87;
	mul.wide.s32 	%rd235, %r85, 8;
	add.s64 	%rd236, %rd5, %rd235;
	ld.global.u64 	%rd237, [%rd236];
	cvta.to.global.u64 	%rd238, %rd237;
	mul.wide.s32 	%rd239, %r86, 4;
	add.s64 	%rd240, %rd238, %rd239;
	ld.global.u32 	%r204, [%rd240];
	ld.global.u32 	%r205, [%rd85+8];
	setp.ne.s32 	%p37, %r204, %r205;
	selp.u32 	%r206, 1, 0, %p37;
	max.u32 	%r338, %r337, %r206;
	bra.uni 	$L__BB2_88;
$L__BB2_87:
	mul.wide.s32 	%rd241, %r85, 8;
	add.s64 	%rd242, %rd5, %rd241;
	ld.global.u64 	%rd243, [%rd242];
	cvta.to.global.u64 	%rd244, %rd243;
	mul.wide.s32 	%rd245, %r86, 4;
	add.s64 	%rd246, %rd244, %rd245;
	ld.global.u32 	%r207, [%rd246];
	ld.global.u32 	%r208, [%rd85+8];
	setp.eq.s32 	%p38, %r207, %r208;
	selp.u32 	%r209, 1, 0, %p38;
	max.u32 	%r338, %r337, %r209;
$L__BB2_88:
	ld.global.u32 	%r90, [%rd82+12];
	ld.global.u32 	%r91, [%rd84+12];
	ld.global.u32 	%r210, [%rd83+12];
	setp.eq.s32 	%p39, %r210, 0;
	@%p39 bra 	$L__BB2_90;
	mul.wide.s32 	%rd247, %r90, 8;
	add.s64 	%rd248, %rd5, %rd247;
	ld.global.u64 	%rd249, [%rd248];
	cvta.to.global.u64 	%rd250, %rd249;
	mul.wide.s32 	%rd251, %r91, 4;
	add.s64 	%rd252, %rd250, %rd251;
	ld.global.u32 	%r211, [%rd252];
	ld.global.u32 	%r212, [%rd85+12];
	setp.ne.s32 	%p40, %r211, %r212;
	selp.u32 	%r213, 1, 0, %p40;
	max.u32 	%r348, %r338, %r213;
	bra.uni 	$L__BB2_91;
$L__BB2_90:
	mul.wide.s32 	%rd253, %r90, 8;
	add.s64 	%rd254, %rd5, %rd253;
	ld.global.u64 	%rd255, [%rd254];
	cvta.to.global.u64 	%rd256, %rd255;
	mul.wide.s32 	%rd257, %r91, 4;
	add.s64 	%rd258, %rd256, %rd257;
	ld.global.u32 	%r214, [%rd258];
	ld.global.u32 	%r215, [%rd85+12];
	setp.eq.s32 	%p41, %r214, %r215;
	selp.u32 	%r216, 1, 0, %p41;
	max.u32 	%r348, %r338, %r216;
$L__BB2_91:
	add.s32 	%r334, %r334, 4;
	setp.ne.s32 	%p42, %r334, %r341;
	@%p42 bra 	$L__BB2_56;
$L__BB2_92:
	setp.eq.s32 	%p43, %r67, 0;
	@%p43 bra 	$L__BB2_105;
	setp.eq.s32 	%p44, %r67, 1;
	@%p44 bra 	$L__BB2_101;
	mul.wide.u32 	%rd259, %r341, 4;
	add.s64 	%rd86, %rd8, %rd259;
	ld.global.u32 	%r99, [%rd86];
	add.s64 	%rd87, %rd7, %rd259;
	add.s64 	%rd88, %rd6, %rd259;
	ld.global.u32 	%r100, [%rd88];
	ld.global.u32 	%r218, [%rd87];
	setp.eq.s32 	%p45, %r218, 0;
	add.s64 	%rd89, %rd4, %rd259;
	@%p45 bra 	$L__BB2_96;
	mul.wide.s32 	%rd260, %r99, 8;
	add.s64 	%rd261, %rd5, %rd260;
	ld.global.u64 	%rd262, [%rd261];
	cvta.to.global.u64 	%rd263, %rd262;
	mul.wide.s32 	%rd264, %r100, 4;
	add.s64 	%rd265, %rd263, %rd264;
	ld.global.u32 	%r219, [%rd265];
	ld.global.u32 	%r220, [%rd89];
	setp.ne.s32 	%p46, %r219, %r220;
	selp.u32 	%r221, 1, 0, %p46;
	max.u32 	%r343, %r348, %r221;
	bra.uni 	$L__BB2_97;
$L__BB2_96:
	mul.wide.s32 	%rd266, %r99, 8;
	add.s64 	%rd267, %rd5, %rd266;
	ld.global.u64 	%rd268, [%rd267];
	cvta.to.global.u64 	%rd269, %rd268;
	mul.wide.s32 	%rd270, %r100, 4;
	add.s64 	%rd271, %rd269, %rd270;
	ld.global.u32 	%r222, [%rd271];
	ld.global.u32 	%r223, [%rd89];
	setp.eq.s32 	%p47, %r222, %r223;
	selp.u32 	%r224, 1, 0, %p47;
	max.u32 	%r343, %r348, %r224;
$L__BB2_97:
	ld.global.u32 	%r104, [%rd86+4];
	ld.global.u32 	%r105, [%rd88+4];
	ld.global.u32 	%r225, [%rd87+4];
	setp.eq.s32 	%p48, %r225, 0;
	@%p48 bra 	$L__BB2_99;
	mul.wide.s32 	%rd272, %r104, 8;
	add.s64 	%rd273, %rd5, %rd272;
	ld.global.u64 	%rd274, [%rd273];
	cvta.to.global.u64 	%rd275, %rd274;
	mul.wide.s32 	%rd276, %r105, 4;
	add.s64 	%rd277, %rd275, %rd276;
	ld.global.u32 	%r226, [%rd277];
	ld.global.u32 	%r227, [%rd89+4];
	setp.ne.s32 	%p49, %r226, %r227;
	selp.u32 	%r228, 1, 0, %p49;
	max.u32 	%r348, %r343, %r228;
	bra.uni 	$L__BB2_100;
$L__BB2_99:
	mul.wide.s32 	%rd278, %r104, 8;
	add.s64 	%rd279, %rd5, %rd278;
	ld.global.u64 	%rd280, [%rd279];
	cvta.to.global.u64 	%rd281, %rd280;
	mul.wide.s32 	%rd282, %r105, 4;
	add.s64 	%rd283, %rd281, %rd282;
	ld.global.u32 	%r229, [%rd283];
	ld.global.u32 	%r230, [%rd89+4];
	setp.eq.s32 	%p50, %r229, %r230;
	selp.u32 	%r231, 1, 0, %p50;
	max.u32 	%r348, %r343, %r231;
$L__BB2_100:
	add.s32 	%r341, %r341, 2;
$L__BB2_101:
	and.b32  	%r232, %r119, 1;
	setp.eq.b32 	%p51, %r232, 1;
	not.pred 	%p52, %p51;
	@%p52 bra 	$L__BB2_105;
	mul.wide.u32 	%rd284, %r341, 4;
	add.s64 	%rd285, %rd8, %rd284;
	ld.global.u32 	%r113, [%rd285];
	add.s64 	%rd286, %rd7, %rd284;
	add.s64 	%rd287, %rd6, %rd284;
	ld.global.u32 	%r114, [%rd287];
	ld.global.u32 	%r233, [%rd286];
	setp.eq.s32 	%p53, %r233, 0;
	@%p53 bra 	$L__BB2_104;
	mul.wide.s32 	%rd288, %r113, 8;
	add.s64 	%rd289, %rd5, %rd288;
	ld.global.u64 	%rd290, [%rd289];
	cvta.to.global.u64 	%rd291, %rd290;
	mul.wide.s32 	%rd292, %r114, 4;
	add.s64 	%rd293, %rd291, %rd292;
	ld.global.u32 	%r234, [%rd293];
	add.s64 	%rd295, %rd4, %rd284;
	ld.global.u32 	%r235, [%rd295];
	setp.ne.s32 	%p54, %r234, %r235;
	selp.u32 	%r236, 1, 0, %p54;
	max.u32 	%r348, %r348, %r236;
	bra.uni 	$L__BB2_105;
$L__BB2_104:
	mul.wide.s32 	%rd296, %r113, 8;
	add.s64 	%rd297, %rd5, %rd296;
	ld.global.u64 	%rd298, [%rd297];
	cvta.to.global.u64 	%rd299, %rd298;
	mul.wide.s32 	%rd300, %r114, 4;
	add.s64 	%rd301, %rd299, %rd300;
	ld.global.u32 	%r237, [%rd301];
	add.s64 	%rd303, %rd4, %rd284;
	ld.global.u32 	%r238, [%rd303];
	setp.eq.s32 	%p55, %r237, %r238;
	selp.u32 	%r239, 1, 0, %p55;
	max.u32 	%r348, %r348, %r239;
$L__BB2_105:
	st.global.u32 	[%rd10], %r348;
$L__BB2_106:
	ret;

}
	// .globl	evalCNFKernel
.visible .entry evalCNFKernel(
	.param .u32 evalCNFKernel_param_0,
	.param .u32 evalCNFKernel_param_1,
	.param .u64 .ptr .align 1 evalCNFKernel_param_2,
	.param .u64 .ptr .align 1 evalCNFKernel_param_3,
	.param .u64 .ptr .align 1 evalCNFKernel_param_4,
	.param .u64 .ptr .align 1 evalCNFKernel_param_5,
	.param .u64 .ptr .align 1 evalCNFKernel_param_6,
	.param .u64 .ptr .align 1 evalCNFKernel_param_7,
	.param .u64 .ptr .align 1 evalCNFKernel_param_8,
	.param .u64 .ptr .align 1 evalCNFKernel_param_9,
	.param .u64 .ptr .align 1 evalCNFKernel_param_10,
	.param .u64 evalCNFKernel_param_11,
	.param .u64 evalCNFKernel_param_12,
	.param .u64 .ptr .align 1 evalCNFKernel_param_13
)
{
	.reg .pred 	%p<74>;
	.reg .b32 	%r<364>;
	.reg .b64 	%rd<466>;

	ld.param.u32 	%r126, [evalCNFKernel_param_0];
	ld.param.u32 	%r127, [evalCNFKernel_param_1];
	ld.param.u64 	%rd107, [evalCNFKernel_param_2];
	ld.param.u64 	%rd108, [evalCNFKernel_param_3];
	ld.param.u64 	%rd109, [evalCNFKernel_param_4];
	ld.param.u64 	%rd110, [evalCNFKernel_param_5];
	ld.param.u64 	%rd111, [evalCNFKernel_param_6];
	ld.param.u64 	%rd112, [evalCNFKernel_param_7];
	ld.param.u64 	%rd113, [evalCNFKernel_param_10];
	ld.param.u64 	%rd114, [evalCNFKernel_param_11];
	ld.param.u64 	%rd106, [evalCNFKernel_param_12];
	ld.param.u64 	%rd115, [evalCNFKernel_param_13];
	cvta.to.global.u64 	%rd1, %rd108;
	cvta.to.global.u64 	%rd2, %rd115;
	cvta.to.global.u64 	%rd3, %rd112;
	cvta.to.global.u64 	%rd4, %rd113;
	cvta.to.global.u64 	%rd5, %rd111;
	cvta.to.global.u64 	%rd6, %rd110;
	cvta.to.global.u64 	%rd7, %rd109;
	cvta.to.global.u64 	%rd8, %rd107;
	mov.u32 	%r128, %ctaid.x;
	mov.u32 	%r129, %ntid.x;
	mov.u32 	%r130, %tid.x;
	mad.lo.s32 	%r131, %r128, %r129, %r130;
	cvt.u64.u32 	%rd9, %r131;
	setp.le.s64 	%p1, %rd114, %rd9;
	@%p1 bra 	$L__BB3_111;
	cvt.u32.u64 	%r132, %rd9;
	mul.lo.s32 	%r1, %r132, %r126;
	add.s64 	%rd444, %rd106, %rd9;
	setp.lt.s32 	%p2, %r126, 1;
	@%p2 bra 	$L__BB3_35;
	and.b32  	%r2, %r126, 7;
	setp.lt.u32 	%p3, %r126, 8;
	mov.u32 	%r345, %r126;
	@%p3 bra 	$L__BB3_6;
	and.b32  	%r3, %r126, 2147483640;
	mov.b32 	%r346, 0;
	cvt.s64.s32 	%rd122, %r1;
	mov.u32 	%r345, %r126;
$L__BB3_4:
	.pragma "nounroll";
	add.s32 	%r134, %r345, -1;
	mul.wide.u32 	%rd116, %r134, 4;
	add.s64 	%rd117, %rd1, %rd116;
	ld.global.s32 	%rd55, [%rd117];
	or.b64  	%rd118, %rd444, %rd55;
	and.b64  	%rd119, %rd118, -4294967296;
	setp.ne.s64 	%p4, %rd119, 0;
	@%p4 bra 	$L__BB3_62;
	cvt.u32.u64 	%r135, %rd55;
	cvt.u32.u64 	%r136, %rd444;
	div.u32 	%r137, %r136, %r135;
	cvt.u64.u32 	%rd456, %r137;
	bra.uni 	$L__BB3_63;
$L__BB3_6:
	setp.eq.s32 	%p13, %r2, 0;
	@%p13 bra 	$L__BB3_35;
	and.b32  	%r5, %r126, 3;
	setp.lt.u32 	%p14, %r2, 4;
	@%p14 bra 	$L__BB3_21;
	add.s32 	%r165, %r345, -1;
	mul.wide.u32 	%rd168, %r165, 4;
	add.s64 	%rd169, %rd1, %rd168;
	ld.global.s32 	%rd12, [%rd169];
	or.b64  	%rd170, %rd444, %rd12;
	and.b64  	%rd171, %rd170, -4294967296;
	setp.ne.s64 	%p15, %rd171, 0;
	@%p15 bra 	$L__BB3_10;
	cvt.u32.u64 	%r166, %rd12;
	cvt.u32.u64 	%r167, %rd444;
	div.u32 	%r168, %r167, %r166;
	cvt.u64.u32 	%rd445, %r168;
	bra.uni 	$L__BB3_11;
$L__BB3_10:
	div.s64 	%rd445, %rd444, %rd12;
$L__BB3_11:
	mul.lo.s64 	%rd172, %rd445, %rd12;
	sub.s64 	%rd173, %rd444, %rd172;
	cvt.s64.s32 	%rd174, %r1;
	cvt.s64.s32 	%rd175, %r345;
	add.s64 	%rd176, %rd175, %rd174;
	shl.b64 	%rd177, %rd176, 2;
	add.s64 	%rd16, %rd2, %rd177;
	st.global.u32 	[%rd16+-4], %rd173;
	add.s32 	%r169, %r345, -2;
	mul.wide.u32 	%rd178, %r169, 4;
	add.s64 	%rd179, %rd1, %rd178;
	ld.global.s32 	%rd17, [%rd179];
	or.b64  	%rd180, %rd445, %rd17;
	and.b64  	%rd181, %rd180, -4294967296;
	setp.ne.s64 	%p16, %rd181, 0;
	@%p16 bra 	$L__BB3_13;
	cvt.u32.u64 	%r170, %rd17;
	cvt.u32.u64 	%r171, %rd445;
	div.u32 	%r172, %r171, %r170;
	cvt.u64.u32 	%rd446, %r172;
	bra.uni 	$L__BB3_14;
$L__BB3_13:
	div.s64 	%rd446, %rd445, %rd17;
$L__BB3_14:
	mul.lo.s64 	%rd182, %rd446, %rd17;
	sub.s64 	%rd183, %rd445, %rd182;
	st.global.u32 	[%rd16+-8], %rd183;
	add.s32 	%r173, %r345, -3;
	mul.wide.u32 	%rd184, %r173, 4;
	add.s64 	%rd185, %rd1, %rd184;
	ld.global.s32 	%rd21, [%rd185];
	or.b64  	%rd186, %rd446, %rd21;
	and.b64  	%rd187, %rd186, -4294967296;
	setp.ne.s64 	%p17, %rd187, 0;
	@%p17 bra 	$L__BB3_16;
	cvt.u32.u64 	%r174, %rd21;
	cvt.u32.u64 	%r175, %rd446;
	div.u32 	%r176, %r175, %r174;
	cvt.u64.u32 	%rd447, %r176;
	bra.uni 	$L__BB3_17;
$L__BB3_16:
	div.s64 	%rd447, %rd446, %rd21;
$L__BB3_17:
	mul.lo.s64 	%rd188, %rd447, %rd21;
	sub.s64 	%rd189, %rd446, %rd188;
	st.global.u32 	[%rd16+-12], %rd189;
	add.s32 	%r345, %r345, -4;
	mul.wide.u32 	%rd190, %r345, 4;
	add.s64 	%rd191, %rd1, %rd190;
	ld.global.s32 	%rd25, [%rd191];
	or.b64  	%rd192, %rd447, %rd25;
	and.b64  	%rd193, %rd192, -4294967296;
	setp.ne.s64 	%p18, %rd193, 0;
	@%p18 bra 	$L__BB3_19;
	cvt.u32.u64 	%r177, %rd25;
	cvt.u32.u64 	%r178, %rd447;
	div.u32 	%r179, %r178, %r177;
	cvt.u64.u32 	%rd444, %r179;
	bra.uni 	$L__BB3_20;
$L__BB3_19:
	div.s64 	%rd444, %rd447, %rd25;
$L__BB3_20:
	mul.lo.s64 	%rd194, %rd444, %rd25;
	sub.s64 	%rd195, %rd447, %rd194;
	st.global.u32 	[%rd16+-16], %rd195;
$L__BB3_21:
	setp.eq.s32 	%p19, %r5, 0;
	@%p19 bra 	$L__BB3_35;
	setp.eq.s32 	%p20, %r5, 1;
	@%p20 bra 	$L__BB3_30;
	add.s32 	%r180, %r345, -1;
	mul.wide.u32 	%rd196, %r180, 4;
	add.s64 	%rd197, %rd1, %rd196;
	ld.global.s32 	%rd30, [%rd197];
	or.b64  	%rd198, %rd444, %rd30;
	and.b64  	%rd199, %rd198, -4294967296;
	setp.ne.s64 	%p21, %rd199, 0;
	@%p21 bra 	$L__BB3_25;
	cvt.u32.u64 	%r181, %rd30;
	cvt.u32.u64 	%r182, %rd444;
	div.u32 	%r183, %r182, %r181;
	cvt.u64.u32 	%rd450, %r183;
	bra.uni 	$L__BB3_26;
$L__BB3_25:
	div.s64 	%rd450, %rd444, %rd30;
$L__BB3_26:
	mul.lo.s64 	%rd200, %rd450, %rd30;
	sub.s64 	%rd201, %rd444, %rd200;
	cvt.s64.s32 	%rd202, %r1;
	cvt.s64.s32 	%rd203, %r345;
	add.s64 	%rd204, %rd203, %rd202;
	shl.b64 	%rd205, %rd204, 2;
	add.s64 	%rd34, %rd2, %rd205;
	st.global.u32 	[%rd34+-4], %rd201;
	add.s32 	%r345, %r345, -2;
	mul.wide.u32 	%rd206, %r345, 4;
	add.s64 	%rd207, %rd1, %rd206;
	ld.global.s32 	%rd35, [%rd207];
	or.b64  	%rd208, %rd450, %rd35;
	and.b64  	%rd209, %rd208, -4294967296;
	setp.ne.s64 	%p22, %rd209, 0;
	@%p22 bra 	$L__BB3_28;
	cvt.u32.u64 	%r184, %rd35;
	cvt.u32.u64 	%r185, %rd450;
	div.u32 	%r186, %r185, %r184;
	cvt.u64.u32 	%rd444, %r186;
	bra.uni 	$L__BB3_29;
$L__BB3_28:
	div.s64 	%rd444, %rd450, %rd35;
$L__BB3_29:
	mul.lo.s64 	%rd210, %rd444, %rd35;
	sub.s64 	%rd211, %rd450, %rd210;
	st.global.u32 	[%rd34+-8], %rd211;
$L__BB3_30:
	and.b32  	%r187, %r126, 1;
	setp.eq.b32 	%p23, %r187, 1;
	not.pred 	%p24, %p23;
	@%p24 bra 	$L__BB3_35;
	add.s32 	%r188, %r345, -1;
	mul.wide.u32 	%rd212, %r188, 4;
	add.s64 	%rd213, %rd1, %rd212;
	ld.global.s32 	%rd40, [%rd213];
	or.b64  	%rd214, %rd444, %rd40;
	and.b64  	%rd215, %rd214, -4294967296;
	setp.ne.s64 	%p25, %rd215, 0;
	@%p25 bra 	$L__BB3_33;
	cvt.u32.u64 	%r189, %rd40;
	cvt.u32.u64 	%r190, %rd444;
	div.u32 	%r191, %r190, %r189;
	cvt.u64.u32 	%rd453, %r191;
	bra.uni 	$L__BB3_34;
$L__BB3_33:
	div.s64 	%rd453, %rd444, %rd40;
$L__BB3_34:
	mul.lo.s64 	%rd216, %rd453, %rd40;
	sub.s64 	%rd217, %rd444, %rd216;
	cvt.s64.s32 	%rd218, %r1;
	cvt.s64.s32 	%rd219, %r345;
	add.s64 	%rd220, %rd219, %rd218;
	shl.b64 	%rd221, %rd220, 2;
	add.s64 	%rd222, %rd2, %rd221;
	st.global.u32 	[%rd222+-4], %rd217;
$L__BB3_35:
	setp.lt.s32 	%p26, %r127, 1;
	mov.b32 	%r362, 1;
	@%p26 bra 	$L__BB3_110;
	setp.gt.s32 	%p27, %r126, 0;
	@%p27 bra 	$L__BB3_43;
	mov.b32 	%r347, 0;
$L__BB3_38:
	mul.wide.u32 	%rd223, %r347, 4;
	add.s64 	%rd224, %rd8, %rd223;
	ld.global.u32 	%r76, [%rd224];
	setp.lt.s32 	%p28, %r76, 1;
	mov.b32 	%r362, 0;
	@%p28 bra 	$L__BB3_109;
	mul.wide.u32 	%rd225, %r347, 8;
	add.s64 	%rd226, %rd7, %rd225;
	ld.global.u64 	%rd227, [%rd226];
	cvta.to.global.u64 	%rd88, %rd227;
	add.s64 	%rd228, %rd6, %rd225;
	ld.global.u64 	%rd229, [%rd228];
	cvta.to.global.u64 	%rd89, %rd229;
	add.s64 	%rd230, %rd5, %rd225;
	ld.global.u64 	%rd231, [%rd230];
	cvta.to.global.u64 	%rd90, %rd231;
	add.s64 	%rd91, %rd3, %rd225;
	and.b32  	%r77, %r76, 3;
	setp.lt.u32 	%p29, %r76, 4;
	mov.b32 	%r360, 0;
	mov.u32 	%r362, %r360;
	@%p29 bra 	$L__BB3_96;
	and.b32  	%r360, %r76, 2147483644;
	mov.b32 	%r348, 0;
	mov.u32 	%r362, %r348;
$L__BB3_41:
	.pragma "nounroll";
	mul.wide.u32 	%rd232, %r348, 4;
	add.s64 	%rd92, %rd88, %rd232;
	ld.global.u32 	%r81, [%rd92];
	add.s64 	%rd93, %rd89, %rd232;
	add.s64 	%rd94, %rd90, %rd232;
	ld.global.u32 	%r82, [%rd94];
	ld.global.u32 	%r198, [%rd93];
	setp.ne.s32 	%p30, %r198, 0;
	@%p30 bra 	$L__BB3_85;
	mul.wide.s32 	%rd242, %r81, 8;
	add.s64 	%rd243, %rd4, %rd242;
	ld.global.u64 	%rd244, [%rd243];
	cvta.to.global.u64 	%rd245, %rd244;
	mul.wide.s32 	%rd246, %r82, 4;
	add.s64 	%rd247, %rd245, %rd246;
	ld.global.u32 	%r202, [%rd247];
	ld.global.u64 	%rd464, [%rd91];
	cvta.to.global.u64 	%rd248, %rd464;
	add.s64 	%rd250, %rd248, %rd232;
	ld.global.u32 	%r203, [%rd250];
	setp.eq.s32 	%p32, %r202, %r203;
	selp.u32 	%r204, 1, 0, %p32;
	max.s32 	%r350, %r362, %r204;
	bra.uni 	$L__BB3_86;
$L__BB3_43:
	and.b32  	%r10, %r126, 7;
	and.b32  	%r11, %r126, 3;
	and.b32  	%r12, %r126, 2147483640;
	and.b32  	%r13, %r126, 1;
	neg.s32 	%r14, %r12;
	add.s64 	%rd44, %rd2, 16;
	mov.b32 	%r320, 0;
$L__BB3_44:
	mul.wide.u32 	%rd366, %r320, 4;
	add.s64 	%rd367, %rd8, %rd366;
	ld.global.u32 	%r16, [%rd367];
	setp.lt.s32 	%p59, %r16, 1;
	mov.b32 	%r362, 0;
	@%p59 bra 	$L__BB3_61;
	ld.param.u64 	%rd442, [evalCNFKernel_param_8];
	mul.wide.u32 	%rd368, %r320, 8;
	add.s64 	%rd369, %rd7, %rd368;
	ld.global.u64 	%rd370, [%rd369];
	cvta.to.global.u64 	%rd45, %rd370;
	add.s64 	%rd371, %rd6, %rd368;
	ld.global.u64 	%rd372, [%rd371];
	cvta.to.global.u64 	%rd46, %rd372;
	add.s64 	%rd373, %rd5, %rd368;
	ld.global.u64 	%rd374, [%rd373];
	cvta.to.global.u64 	%rd47, %rd374;
	cvta.to.global.u64 	%rd375, %rd442;
	add.s64 	%rd376, %rd375, %rd368;
	add.s64 	%rd48, %rd3, %rd368;
	ld.global.u64 	%rd377, [%rd376];
	cvta.to.global.u64 	%rd49, %rd377;
	shl.b32 	%r17, %r16, 3;
	mul.wide.u32 	%rd50, %r17, 4;
	mov.b32 	%r322, 0;
	mov.u32 	%r362, %r322;
$L__BB3_46:
	setp.lt.u32 	%p60, %r126, 8;
	mul.wide.u32 	%rd378, %r322, 4;
	add.s64 	%rd379, %rd45, %rd378;
	ld.global.u32 	%r22, [%rd379];
	add.s64 	%rd380, %rd46, %rd378;
	ld.global.u32 	%r23, [%rd380];
	add.s64 	%rd381, %rd47, %rd378;
	ld.global.u32 	%r343, [%rd381];
	mov.b32 	%r338, 0;
	@%p60 bra 	$L__BB3_49;
	add.s32 	%r331, %r16, %r322;
	shl.b32 	%r254, %r16, 1;
	add.s32 	%r330, %r254, %r322;
	mad.lo.s32 	%r329, %r16, 3, %r322;
	shl.b32 	%r255, %r16, 2;
	add.s32 	%r328, %r255, %r322;
	mad.lo.s32 	%r327, %r16, 5, %r322;
	mad.lo.s32 	%r326, %r16, 6, %r322;
	mad.lo.s32 	%r325, %r16, 7, %r322;
	mul.wide.u32 	%rd382, %r322, 4;
	add.s64 	%rd454, %rd49, %rd382;
	mov.u32 	%r324, %r1;
	mov.u32 	%r332, %r14;
$L__BB3_48:
	.pragma "nounroll";
	mul.wide.s32 	%rd383, %r324, 4;
	add.s64 	%rd384, %rd44, %rd383;
	ld.global.u32 	%r256, [%rd384+-16];
	ld.global.u32 	%r257, [%rd454];
	mad.lo.s32 	%r258, %r257, %r256, %r343;
	ld.global.u32 	%r259, [%rd384+-12];
	mul.wide.u32 	%rd385, %r331, 4;
	add.s64 	%rd386, %rd49, %rd385;
	ld.global.u32 	%r260, [%rd386];
	mad.lo.s32 	%r261, %r260, %r259, %r258;
	ld.global.u32 	%r262, [%rd384+-8];
	mul.wide.u32 	%rd387, %r330, 4;
	add.s64 	%rd388, %rd49, %rd387;
	ld.global.u32 	%r263, [%rd388];
	mad.lo.s32 	%r264, %r263, %r262, %r261;
	ld.global.u32 	%r265, [%rd384+-4];
	mul.wide.u32 	%rd389, %r329, 4;
	add.s64 	%rd390, %rd49, %rd389;
	ld.global.u32 	%r266, [%rd390];
	mad.lo.s32 	%r267, %r266, %r265, %r264;
	ld.global.u32 	%r268, [%rd384];
	mul.wide.u32 	%rd391, %r328, 4;
	add.s64 	%rd392, %rd49, %rd391;
	ld.global.u32 	%r269, [%rd392];
	mad.lo.s32 	%r270, %r269, %r268, %r267;
	ld.global.u32 	%r271, [%rd384+4];
	mul.wide.u32 	%rd393, %r327, 4;
	add.s64 	%rd394, %rd49, %rd393;
	ld.global.u32 	%r272, [%rd394];
	mad.lo.s32 	%r273, %r272, %r271, %r270;
	ld.global.u32 	%r274, [%rd384+8];
	mul.wide.u32 	%rd395, %r326, 4;
	add.s64 	%rd396, %rd49, %rd395;
	ld.global.u32 	%r275, [%rd396];
	mad.lo.s32 	%r276, %r275, %r274, %r273;
	ld.global.u32 	%r277, [%rd384+12];
	mul.wide.u32 	%rd397, %r325, 4;
	add.s64 	%rd398, %rd49, %rd397;
	ld.global.u32 	%r278, [%rd398];
	mad.lo.s32 	%r343, %r278, %r277, %r276;
	add.s32 	%r332, %r332, 8;
	add.s32 	%r331, %r331, %r17;
	add.s32 	%r330, %r330, %r17;
	add.s32 	%r329, %r329, %r17;
	add.s32 	%r328, %r328, %r17;
	add.s32 	%r327, %r327, %r17;
	add.s32 	%r326, %r326, %r17;
	add.s32 	%r325, %r325, %r17;
	add.s64 	%rd454, %rd454, %rd50;
	add.s32 	%r324, %r324, 8;
	setp.ne.s32 	%p61, %r332, 0;
	mov.u32 	%r338, %r12;
	@%p61 bra 	$L__BB3_48;
$L__BB3_49:
	setp.eq.s32 	%p62, %r10, 0;
	@%p62 bra 	$L__BB3_57;
	add.s32 	%r280, %r10, -1;
	setp.lt.u32 	%p63, %r280, 3;
	@%p63 bra 	$L__BB3_52;
	add.s32 	%r281, %r338, %r1;
	mul.wide.s32 	%rd399, %r281, 4;
	add.s64 	%rd400, %rd2, %rd399;
	ld.global.u32 	%r282, [%rd400];
	mad.lo.s32 	%r283, %r338, %r16, %r322;
	mul.wide.u32 	%rd401, %r283, 4;
	add.s64 	%rd402, %rd49, %rd401;
	ld.global.u32 	%r284, [%rd402];
	mad.lo.s32 	%r285, %r284, %r282, %r343;
	ld.global.u32 	%r286, [%rd400+4];
	add.s32 	%r287, %r283, %r16;
	mul.wide.u32 	%rd403, %r287, 4;
	add.s64 	%rd404, %rd49, %rd403;
	ld.global.u32 	%r288, [%rd404];
	mad.lo.s32 	%r289, %r288, %r286, %r285;
	ld.global.u32 	%r290, [%rd400+8];
	add.s32 	%r291, %r287, %r16;
	mul.wide.u32 	%rd405, %r291, 4;
	add.s64 	%rd406, %rd49, %rd405;
	ld.global.u32 	%r292, [%rd406];
	mad.lo.s32 	%r293, %r292, %r290, %r289;
	ld.global.u32 	%r294, [%rd400+12];
	add.s32 	%r295, %r291, %r16;
	mul.wide.u32 	%rd407, %r295, 4;
	add.s64 	%rd408, %rd49, %rd407;
	ld.global.u32 	%r296, [%rd408];
	mad.lo.s32 	%r343, %r296, %r294, %r293;
	add.s32 	%r338, %r338, 4;
$L__BB3_52:
	setp.eq.s32 	%p64, %r11, 0;
	@%p64 bra 	$L__BB3_57;
	setp.eq.s32 	%p65, %r11, 1;
	@%p65 bra 	$L__BB3_55;
	add.s32 	%r298, %r338, %r1;
	mul.wide.s32 	%rd409, %r298, 4;
	add.s64 	%rd410, %rd2, %rd409;
	ld.global.u32 	%r299, [%rd410];
	mad.lo.s32 	%r300, %r338, %r16, %r322;
	mul.wide.u32 	%rd411, %r300, 4;
	add.s64 	%rd412, %rd49, %rd411;
	ld.global.u32 	%r301, [%rd412];
	mad.lo.s32 	%r302, %r301, %r299, %r343;
	ld.global.u32 	%r303, [%rd410+4];
	add.s32 	%r304, %r300, %r16;
	mul.wide.u32 	%rd413, %r304, 4;
	add.s64 	%rd414, %rd49, %rd413;
	ld.global.u32 	%r305, [%rd414];
	mad.lo.s32 	%r343, %r305, %r303, %r302;
	add.s32 	%r338, %r338, 2;
$L__BB3_55:
	setp.eq.s32 	%p66, %r13, 0;
	@%p66 bra 	$L__BB3_57;
	add.s32 	%r306, %r338, %r1;
	mul.wide.s32 	%rd415, %r306, 4;
	add.s64 	%rd416, %rd2, %rd415;
	ld.global.u32 	%r307, [%rd416];
	mad.lo.s32 	%r308, %r338, %r16, %r322;
	mul.wide.u32 	%rd417, %r308, 4;
	add.s64 	%rd418, %rd49, %rd417;
	ld.global.u32 	%r309, [%rd418];
	mad.lo.s32 	%r343, %r309, %r307, %r343;
$L__BB3_57:
	setp.eq.s32 	%p67, %r23, 0;
	@%p67 bra 	$L__BB3_59;
	mul.wide.s32 	%rd419, %r22, 8;
	add.s64 	%rd420, %rd4, %rd419;
	ld.global.u64 	%rd421, [%rd420];
	cvta.to.global.u64 	%rd422, %rd421;
	mul.wide.s32 	%rd423, %r343, 4;
	add.s64 	%rd424, %rd422, %rd423;
	ld.global.u32 	%r310, [%rd424];
	ld.global.u64 	%rd425, [%rd48];
	cvta.to.global.u64 	%rd426, %rd425;
	mul.wide.u32 	%rd427, %r322, 4;
	add.s64 	%rd428, %rd426, %rd427;
	ld.global.u32 	%r311, [%rd428];
	setp.ne.s32 	%p68, %r310, %r311;
	selp.u32 	%r312, 1, 0, %p68;
	max.s32 	%r362, %r362, %r312;
	bra.uni 	$L__BB3_60;
$L__BB3_59:
	mul.wide.s32 	%rd429, %r22, 8;
	add.s64 	%rd430, %rd4, %rd429;
	ld.global.u64 	%rd431, [%rd430];
	cvta.to.global.u64 	%rd432, %rd431;
	mul.wide.s32 	%rd433, %r343, 4;
	add.s64 	%rd434, %rd432, %rd433;
	ld.global.u32 	%r313, [%rd434];
	ld.global.u64 	%rd435, [%rd48];
	cvta.to.global.u64 	%rd436, %rd435;
	mul.wide.u32 	%rd437, %r322, 4;
	add.s64 	%rd438, %rd436, %rd437;
	ld.global.u32 	%r314, [%rd438];
	setp.eq.s32 	%p69, %r313, %r314;
	selp.u32 	%r315, 1, 0, %p69;
	max.s32 	%r362, %r362, %r315;
$L__BB3_60:
	add.s32 	%r322, %r322, 1;
	setp.eq.s32 	%p70, %r322, %r16;
	@%p70 bra 	$L__BB3_61;
	bra.uni 	$L__BB3_46;
$L__BB3_61:
	add.s32 	%r320, %r320, 1;
	setp.ge.s32 	%p71, %r320, %r127;
	setp.eq.s32 	%p72, %r362, 0;
	or.pred  	%p73, %p71, %p72;
	@%p73 bra 	$L__BB3_110;
	bra.uni 	$L__BB3_44;
$L__BB3_62:
	div.s64 	%rd456, %rd444, %rd55;
$L__BB3_63:
	mul.lo.s64 	%rd120, %rd456, %rd55;
	sub.s64 	%rd121, %rd444, %rd120;
	cvt.s64.s32 	%rd123, %r345;
	add.s64 	%rd124, %rd123, %rd122;
	shl.b64 	%rd125, %rd124, 2;
	add.s64 	%rd59, %rd2, %rd125;
	st.global.u32 	[%rd59+-4], %rd121;
	add.s32 	%r138, %r345, -2;
	mul.wide.u32 	%rd126, %r138, 4;
	add.s64 	%rd127, %rd1, %rd126;
	ld.global.s32 	%rd60, [%rd127];
	or.b64  	%rd128, %rd456, %rd60;
	and.b64  	%rd129, %rd128, -4294967296;
	setp.ne.s64 	%p5, %rd129, 0;
	@%p5 bra 	$L__BB3_65;
	cvt.u32.u64 	%r139, %rd60;
	cvt.u32.u64 	%r140, %rd456;
	div.u32 	%r141, %r140, %r139;
	cvt.u64.u32 	%rd457, %r141;
	bra.uni 	$L__BB3_66;
$L__BB3_65:
	div.s64 	%rd457, %rd456, %rd60;
$L__BB3_66:
	mul.lo.s64 	%rd130, %rd457, %rd60;
	sub.s64 	%rd131, %rd456, %rd130;
	st.global.u32 	[%rd59+-8], %rd131;
	add.s32 	%r142, %r345, -3;
	mul.wide.u32 	%rd132, %r142, 4;
	add.s64 	%rd133, %rd1, %rd132;
	ld.global.s32 	%rd64, [%rd133];
	or.b64  	%rd134, %rd457, %rd64;
	and.b64  	%rd135, %rd134, -4294967296;
	setp.ne.s64 	%p6, %rd135, 0;
	@%p6 bra 	$L__BB3_68;
	cvt.u32.u64 	%r143, %rd64;
	cvt.u32.u64 	%r144, %rd457;
	div.u32 	%r145, %r144, %r143;
	cvt.u64.u32 	%rd458, %r145;
	bra.uni 	$L__BB3_69;
$L__BB3_68:
	div.s64 	%rd458, %rd457, %rd64;
$L__BB3_69:
	mul.lo.s64 	%rd136, %rd458, %rd64;
	sub.s64 	%rd137, %rd457, %rd136;
	st.global.u32 	[%rd59+-12], %rd137;
	add.s32 	%r146, %r345, -4;
	mul.wide.u32 	%rd138, %r146, 4;
	add.s64 	%rd139, %rd1, %rd138;
	ld.global.s32 	%rd68, [%rd139];
	or.b64  	%rd140, %rd458, %rd68;
	and.b64  	%rd141, %rd140, -4294967296;
	setp.ne.s64 	%p7, %rd141, 0;
	@%p7 bra 	$L__BB3_71;
	cvt.u32.u64 	%r147, %rd68;
	cvt.u32.u64 	%r148, %rd458;
	div.u32 	%r149, %r148, %r147;
	cvt.u64.u32 	%rd459, %r149;
	bra.uni 	$L__BB3_72;
$L__BB3_71:
	div.s64 	%rd459, %rd458, %rd68;
$L__BB3_72:
	mul.lo.s64 	%rd142, %rd459, %rd68;
	sub.s64 	%rd143, %rd458, %rd142;
	st.global.u32 	[%rd59+-16], %rd143;
	add.s32 	%r150, %r345, -5;
	mul.wide.u32 	%rd144, %r150, 4;
	add.s64 	%rd145, %rd1, %rd144;
	ld.global.s32 	%rd72, [%rd145];
	or.b64  	%rd146, %rd459, %rd72;
	and.b64  	%rd147, %rd146, -4294967296;
	setp.ne.s64 	%p8, %rd147, 0;
	@%p8 bra 	$L__BB3_74;
	cvt.u32.u64 	%r151, %rd72;
	cvt.u32.u64 	%r152, %rd459;
	div.u32 	%r153, %r152, %r151;
	cvt.u64.u32 	%rd460, %r153;
	bra.uni 	$L__BB3_75;
$L__BB3_74:
	div.s64 	%rd460, %rd459, %rd72;
$L__BB3_75:
	mul.lo.s64 	%rd148, %rd460, %rd72;
	sub.s64 	%rd149, %rd459, %rd148;
	st.global.u32 	[%rd59+-20], %rd149;
	add.s32 	%r154, %r345, -6;
	mul.wide.u32 	%rd150, %r154, 4;
	add.s64 	%rd151, %rd1, %rd150;
	ld.global.s32 	%rd76, [%rd151];
	or.b64  	%rd152, %rd460, %rd76;
	and.b64  	%rd153, %rd152, -4294967296;
	setp.ne.s64 	%p9, %rd153, 0;
	@%p9 bra 	$L__BB3_77;
	cvt.u32.u64 	%r155, %rd76;
	cvt.u32.u64 	%r156, %rd460;
	div.u32 	%r157, %r156, %r155;
	cvt.u64.u32 	%rd461, %r157;
	bra.uni 	$L__BB3_78;
$L__BB3_77:
	div.s64 	%rd461, %rd460, %rd76;
$L__BB3_78:
	mul.lo.s64 	%rd154, %rd461, %rd76;
	sub.s64 	%rd155, %rd460, %rd154;
	st.global.u32 	[%rd59+-24], %rd155;
	add.s32 	%r158, %r345, -7;
	mul.wide.u32 	%rd156, %r158, 4;
	add.s64 	%rd157, %rd1, %rd156;
	ld.global.s32 	%rd80, [%rd157];
	or.b64  	%rd158, %rd461, %rd80;
	and.b64  	%rd159, %rd158, -4294967296;
	setp.ne.s64 	%p10, %rd159, 0;
	@%p10 bra 	$L__BB3_80;
	cvt.u32.u64 	%r159, %rd80;
	cvt.u32.u64 	%r160, %rd461;
	div.u32 	%r161, %r160, %r159;
	cvt.u64.u32 	%rd462, %r161;
	bra.uni 	$L__BB3_81;
$L__BB3_80:
	div.s64 	%rd462, %rd461, %rd80;
$L__BB3_81:
	mul.lo.s64 	%rd160, %rd462, %rd80;
	sub.s64 	%rd161, %rd461, %rd160;
	st.global.u32 	[%rd59+-28], %rd161;
	add.s32 	%r345, %r345, -8;
	mul.wide.u32 	%rd162, %r345, 4;
	add.s64 	%rd163, %rd1, %rd162;
	ld.global.s32 	%rd84, [%rd163];
	or.b64  	%rd164, %rd462, %rd84;
	and.b64  	%rd165, %rd164, -4294967296;
	setp.ne.s64 	%p11, %rd165, 0;
	@%p11 bra 	$L__BB3_83;
	cvt.u32.u64 	%r162, %rd84;
	cvt.u32.u64 	%r163, %rd462;
	div.u32 	%r164, %r163, %r162;
	cvt.u64.u32 	%rd444, %r164;
	bra.uni 	$L__BB3_84;
$L__BB3_83:
	div.s64 	%rd444, %rd462, %rd84;
$L__BB3_84:
	mul.lo.s64 	%rd166, %rd444, %rd84;
	sub.s64 	%rd167, %rd462, %rd166;
	st.global.u32 	[%rd59+-32], %rd167;
	add.s32 	%r346, %r346, 8;
	setp.eq.s32 	%p12, %r346, %r3;
	@%p12 bra 	$L__BB3_6;
	bra.uni 	$L__BB3_4;
$L__BB3_85:
	mul.wide.s32 	%rd233, %r81, 8;
	add.s64 	%rd234, %rd4, %rd233;
	ld.global.u64 	%rd235, [%rd234];
	cvta.to.global.u64 	%rd236, %rd235;
	mul.wide.s32 	%rd237, %r82, 4;
	add.s64 	%rd238, %rd236, %rd237;
	ld.global.u32 	%r199, [%rd238];
	ld.global.u64 	%rd464, [%rd91];
	cvta.to.global.u64 	%rd239, %rd464;
	add.s64 	%rd241, %rd239, %rd232;
	ld.global.u32 	%r200, [%rd241];
	setp.ne.s32 	%p31, %r199, %r200;
	selp.u32 	%r201, 1, 0, %p31;
	max.s32 	%r350, %r362, %r201;
$L__BB3_86:
	ld.global.u32 	%r86, [%rd92+4];
	ld.global.u32 	%r87, [%rd94+4];
	ld.global.u32 	%r205, [%rd93+4];
	setp.eq.s32 	%p33, %r205, 0;
	@%p33 bra 	$L__BB3_88;
	mul.wide.s32 	%rd251, %r86, 8;
	add.s64 	%rd252, %rd4, %rd251;
	ld.global.u64 	%rd253, [%rd252];
	cvta.to.global.u64 	%rd254, %rd253;
	mul.wide.s32 	%rd255, %r87, 4;
	add.s64 	%rd256, %rd254, %rd255;
	ld.global.u32 	%r206, [%rd256];
	cvta.to.global.u64 	%rd257, %rd464;
	add.s64 	%rd259, %rd257, %rd232;
	ld.global.u32 	%r207, [%rd259+4];
	setp.ne.s32 	%p34, %r206, %r207;
	selp.u32 	%r208, 1, 0, %p34;
	max.u32 	%r351, %r350, %r208;
	bra.uni 	$L__BB3_89;
$L__BB3_88:
	mul.wide.s32 	%rd260, %r86, 8;
	add.s64 	%rd261, %rd4, %rd260;
	ld.global.u64 	%rd262, [%rd261];
	cvta.to.global.u64 	%rd263, %rd262;
	mul.wide.s32 	%rd264, %r87, 4;
	add.s64 	%rd265, %rd263, %rd264;
	ld.global.u32 	%r209, [%rd265];
	cvta.to.global.u64 	%rd266, %rd464;
	add.s64 	%rd268, %rd266, %rd232;
	ld.global.u32 	%r210, [%rd268+4];
	setp.eq.s32 	%p35, %r209, %r210;
	selp.u32 	%r211, 1, 0, %p35;
	max.u32 	%r351, %r350, %r211;
$L__BB3_89:
	ld.global.u32 	%r91, [%rd92+8];
	ld.global.u32 	%r92, [%rd94+8];
	ld.global.u32 	%r212, [%rd93+8];
	setp.eq.s32 	%p36, %r212, 0;
	@%p36 bra 	$L__BB3_91;
	mul.wide.s32 	%rd269, %r91, 8;
	add.s64 	%rd270, %rd4, %rd269;
	ld.global.u64 	%rd271, [%rd270];
	cvta.to.global.u64 	%rd272, %rd271;
	mul.wide.s32 	%rd273, %r92, 4;
	add.s64 	%rd274, %rd272, %rd273;
	ld.global.u32 	%r213, [%rd274];
	cvta.to.global.u64 	%rd275, %rd464;
	add.s64 	%rd277, %rd275, %rd232;
	ld.global.u32 	%r214, [%rd277+8];
	setp.ne.s32 	%p37, %r213, %r214;
	selp.u32 	%r215, 1, 0, %p37;
	max.u32 	%r352, %r351, %r215;
	bra.uni 	$L__BB3_92;
$L__BB3_91:
	mul.wide.s32 	%rd278, %r91, 8;
	add.s64 	%rd279, %rd4, %rd278;
	ld.global.u64 	%rd280, [%rd279];
	cvta.to.global.u64 	%rd281, %rd280;
	mul.wide.s32 	%rd282, %r92, 4;
	add.s64 	%rd283, %rd281, %rd282;
	ld.global.u32 	%r216, [%rd283];
	cvta.to.global.u64 	%rd284, %rd464;
	add.s64 	%rd286, %rd284, %rd232;
	ld.global.u32 	%r217, [%rd286+8];
	setp.eq.s32 	%p38, %r216, %r217;
	selp.u32 	%r218, 1, 0, %p38;
	max.u32 	%r352, %r351, %r218;
$L__BB3_92:
	ld.global.u32 	%r96, [%rd92+12];
	ld.global.u32 	%r97, [%rd94+12];
	ld.global.u32 	%r219, [%rd93+12];
	setp.eq.s32 	%p39, %r219, 0;
	@%p39 bra 	$L__BB3_94;
	mul.wide.s32 	%rd287, %r96, 8;
	add.s64 	%rd288, %rd4, %rd287;
	ld.global.u64 	%rd289, [%rd288];
	cvta.to.global.u64 	%rd290, %rd289;
	mul.wide.s32 	%rd291, %r97, 4;
	add.s64 	%rd292, %rd290, %rd291;
	ld.global.u32 	%r220, [%rd292];
	cvta.to.global.u64 	%rd293, %rd464;
	add.s64 	%rd295, %rd293, %rd232;
	ld.global.u32 	%r221, [%rd295+12];
	setp.ne.s32 	%p40, %r220, %r221;
	selp.u32 	%r222, 1, 0, %p40;
	max.u32 	%r362, %r352, %r222;
	bra.uni 	$L__BB3_95;
$L__BB3_94:
	mul.wide.s32 	%rd296, %r96, 8;
	add.s64 	%rd297, %rd4, %rd296;
	ld.global.u64 	%rd298, [%rd297];
	cvta.to.global.u64 	%rd299, %rd298;
	mul.wide.s32 	%rd300, %r97, 4;
	add.s64 	%rd301, %rd299, %rd300;
	ld.global.u32 	%r223, [%rd301];
	cvta.to.global.u64 	%rd302, %rd464;
	add.s64 	%rd304, %rd302, %rd232;
	ld.global.u32 	%r224, [%rd304+12];
	setp.eq.s32 	%p41, %r223, %r224;
	selp.u32 	%r225, 1, 0, %p41;
	max.u32 	%r362, %r352, %r225;
$L__BB3_95:
	add.s32 	%r348, %r348, 4;
	setp.ne.s32 	%p42, %r348, %r360;
	@%p42 bra 	$L__BB3_41;
$L__BB3_96:
	setp.eq.s32 	%p43, %r77, 0;
	@%p43 bra 	$L__BB3_109;
	setp.eq.s32 	%p44, %r77, 1;
	@%p44 bra 	$L__BB3_105;
	mul.wide.u32 	%rd305, %r360, 4;
	add.s64 	%rd98, %rd88, %rd305;
	ld.global.u32 	%r105, [%rd98];
	add.s64 	%rd99, %rd89, %rd305;
	add.s64 	%rd100, %rd90, %rd305;
	ld.global.u32 	%r106, [%rd100];
	ld.global.u32 	%r227, [%rd99];
	setp.eq.s32 	%p45, %r227, 0;
	@%p45 bra 	$L__BB3_100;
	mul.wide.s32 	%rd306, %r105, 8;
	add.s64 	%rd307, %rd4, %rd306;
	ld.global.u64 	%rd308, [%rd307];
	cvta.to.global.u64 	%rd309, %rd308;
	mul.wide.s32 	%rd310, %r106, 4;
	add.s64 	%rd311, %rd309, %rd310;
	ld.global.u32 	%r228, [%rd311];
	ld.global.u64 	%rd465, [%rd91];
	cvta.to.global.u64 	%rd312, %rd465;
	add.s64 	%rd314, %rd312, %rd305;
	ld.global.u32 	%r229, [%rd314];
	setp.ne.s32 	%p46, %r228, %r229;
	selp.u32 	%r230, 1, 0, %p46;
	max.u32 	%r357, %r362, %r230;
	bra.uni 	$L__BB3_101;
$L__BB3_100:
	mul.wide.s32 	%rd315, %r105, 8;
	add.s64 	%rd316, %rd4, %rd315;
	ld.global.u64 	%rd317, [%rd316];
	cvta.to.global.u64 	%rd318, %rd317;
	mul.wide.s32 	%rd319, %r106, 4;
	add.s64 	%rd320, %rd318, %rd319;
	ld.global.u32 	%r231, [%rd320];
	ld.global.u64 	%rd465, [%rd91];
	cvta.to.global.u64 	%rd321, %rd465;
	add.s64 	%rd323, %rd321, %rd305;
	ld.global.u32 	%r232, [%rd323];
	setp.eq.s32 	%p47, %r231, %r232;
	selp.u32 	%r233, 1, 0, %p47;
	max.u32 	%r357, %r362, %r233;
$L__BB3_101:
	ld.global.u32 	%r110, [%rd98+4];
	ld.global.u32 	%r111, [%rd100+4];
	ld.global.u32 	%r234, [%rd99+4];
	setp.eq.s32 	%p48, %r234, 0;
	@%p48 bra 	$L__BB3_103;
	mul.wide.s32 	%rd324, %r110, 8;
	add.s64 	%rd325, %rd4, %rd324;
	ld.global.u64 	%rd326, [%rd325];
	cvta.to.global.u64 	%rd327, %rd326;
	mul.wide.s32 	%rd328, %r111, 4;
	add.s64 	%rd329, %rd327, %rd328;
	ld.global.u32 	%r235, [%rd329];
	cvta.to.global.u64 	%rd330, %rd465;
	add.s64 	%rd332, %rd330, %rd305;
	ld.global.u32 	%r236, [%rd332+4];
	setp.ne.s32 	%p49, %r235, %r236;
	selp.u32 	%r237, 1, 0, %p49;
	max.u32 	%r362, %r357, %r237;
	bra.uni 	$L__BB3_104;
$L__BB3_103:
	mul.wide.s32 	%rd333, %r110, 8;
	add.s64 	%rd334, %rd4, %rd333;
	ld.global.u64 	%rd335, [%rd334];
	cvta.to.global.u64 	%rd336, %rd335;
	mul.wide.s32 	%rd337, %r111, 4;
	add.s64 	%rd338, %rd336, %rd337;
	ld.global.u32 	%r238, [%rd338];
	cvta.to.global.u64 	%rd339, %rd465;
	add.s64 	%rd341, %rd339, %rd305;
	ld.global.u32 	%r239, [%rd341+4];
	setp.eq.s32 	%p50, %r238, %r239;
	selp.u32 	%r240, 1, 0, %p50;
	max.u32 	%r362, %r357, %r240;
$L__BB3_104:
	add.s32 	%r360, %r360, 2;
$L__BB3_105:
	and.b32  	%r241, %r76, 1;
	setp.eq.b32 	%p51, %r241, 1;
	not.pred 	%p52, %p51;
	@%p52 bra 	$L__BB3_109;
	mul.wide.u32 	%rd342, %r360, 4;
	add.s64 	%rd343, %rd88, %rd342;
	ld.global.u32 	%r119, [%rd343];
	add.s64 	%rd344, %rd89, %rd342;
	add.s64 	%rd345, %rd90, %rd342;
	ld.global.u32 	%r120, [%rd345];
	ld.global.u32 	%r242, [%rd344];
	setp.eq.s32 	%p53, %r242, 0;
	@%p53 bra 	$L__BB3_108;
	mul.wide.s32 	%rd346, %r119, 8;
	add.s64 	%rd347, %rd4, %rd346;
	ld.global.u64 	%rd348, [%rd347];
	cvta.to.global.u64 	%rd349, %rd348;
	mul.wide.s32 	%rd350, %r120, 4;
	add.s64 	%rd351, %rd349, %rd350;
	ld.global.u32 	%r243, [%rd351];
	ld.global.u64 	%rd352, [%rd91];
	cvta.to.global.u64 	%rd353, %rd352;
	add.s64 	%rd355, %rd353, %rd342;
	ld.global.u32 	%r244, [%rd355];
	setp.ne.s32 	%p54, %r243, %r244;
	selp.u32 	%r245, 1, 0, %p54;
	max.u32 	%r362, %r362, %r245;
	bra.uni 	$L__BB3_109;
$L__BB3_108:
	mul.wide.s32 	%rd356, %r119, 8;
	add.s64 	%rd357, %rd4, %rd356;
	ld.global.u64 	%rd358, [%rd357];
	cvta.to.global.u64 	%rd359, %rd358;
	mul.wide.s32 	%rd360, %r120, 4;
	add.s64 	%rd361, %rd359, %rd360;
	ld.global.u32 	%r246, [%rd361];
	ld.global.u64 	%rd362, [%rd91];
	cvta.to.global.u64 	%rd363, %rd362;
	add.s64 	%rd365, %rd363, %rd342;
	ld.global.u32 	%r247, [%rd365];
	setp.eq.s32 	%p55, %r246, %r247;
	selp.u32 	%r248, 1, 0, %p55;
	max.u32 	%r362, %r362, %r248;
$L__BB3_109:
	add.s32 	%r347, %r347, 1;
	setp.lt.s32 	%p56, %r347, %r127;
	setp.ne.s32 	%p57, %r362, 0;
	and.pred  	%p58, %p56, %p57;
	@%p58 bra 	$L__BB3_38;
$L__BB3_110:
	ld.param.u64 	%rd443, [evalCNFKernel_param_9];
	cvta.to.global.u64 	%rd439, %rd443;
	shl.b64 	%rd440, %rd9, 2;
	add.s64 	%rd441, %rd439, %rd440;
	st.global.u32 	[%rd441], %r362;
$L__BB3_111:
	ret;

}


// ===== COMPILED SASS (sm_100) =====

	.target	sm_100

	.elftype	@"ET_EXEC"


//--------------------- .note.nv.tkinfo           --------------------------
	.section	.note.nv.tkinfo,"",@"SHT_NOTE"
	.sectionflags	@"SHF_NOTE_NV_TKINFO"
	.tkinfo
        /*0018*/ 	.word	0x00000002
        /*0030*/ 	.string	""
        /*0030*/ 	.string	"ptxas"
        /*0030*/ 	.string	"Cuda compilation tools, release 13.0, V13.0.88"
        /*0030*/ 	.string	"Build cuda_13.0.r13.0/compiler.36424714_0"
        /*0030*/ 	.string	"-arch sm_100 -m 64 "



//--------------------- .note.nv.cuinfo           --------------------------
	.section	.note.nv.cuinfo,"",@"SHT_NOTE"
	.sectionflags	@"SHF_NOTE_NV_CUINFO"
        /*0018*/ 	.short	0x0002
        /*001a*/ 	.short	0x0064
        /*001c*/ 	.short	0x0082
	.zero		2


//--------------------- .nv.info                  --------------------------
	.section	.nv.info,"",@"SHT_CUDA_INFO"
	.align	4


	//----- nvinfo : EIATTR_REGCOUNT
	.align		4
        /*0000*/ 	.byte	0x04, 0x2f
        /*0002*/ 	.short	(.L_1 - .L_0)
	.align		4
.L_0:
        /*0004*/ 	.word	index@(initDbIndexKernel)
        /*0008*/ 	.word	0x0000001e


	//----- nvinfo : EIATTR_FRAME_SIZE
	.align		4
.L_1:
        /*000c*/ 	.byte	0x04, 0x11
        /*000e*/ 	.short	(.L_3 - .L_2)
	.align		4
.L_2:
        /*0010*/ 	.word	index@($__internal_2_$__cuda_sm20_div_s64)
        /*0014*/ 	.word	0x00000000


	//----- nvinfo : EIATTR_FRAME_SIZE
	.align		4
.L_3:
        /*0018*/ 	.byte	0x04, 0x11
        /*001a*/ 	.short	(.L_5 - .L_4)
	.align		4
.L_4:
        /*001c*/ 	.word	index@(initDbIndexKernel)
        /*0020*/ 	.word	0x00000000


	//----- nvinfo : EIATTR_REGCOUNT
	.align		4
.L_5:
        /*0024*/ 	.byte	0x04, 0x2f
        /*0026*/ 	.short	(.L_7 - .L_6)
	.align		4
.L_6:
        /*0028*/ 	.word	index@(evalClauseKernel)
        /*002c*/ 	.word	0x00000020


	//----- nvinfo : EIATTR_FRAME_SIZE
	.align		4
.L_7:
        /*0030*/ 	.byte	0x04, 0x11
        /*0032*/ 	.short	(.L_9 - .L_8)
	.align		4
.L_8:
        /*0034*/ 	.word	index@(evalClauseKernel)
        /*0038*/ 	.word	0x00000000


	//----- nvinfo : EIATTR_REGCOUNT
	.align		4
.L_9:
        /*003c*/ 	.byte	0x04, 0x2f
        /*003e*/ 	.short	(.L_11 - .L_10)
	.align		4
.L_10:
        /*0040*/ 	.word	index@(evalClauseWithoutDbKernel)
        /*0044*/ 	.word	0x00000020


	//----- nvinfo : EIATTR_FRAME_SIZE
	.align		4
.L_11:
        /*0048*/ 	.byte	0x04, 0x11
        /*004a*/ 	.short	(.L_13 - .L_12)
	.align		4
.L_12:
        /*004c*/ 	.word	index@($__internal_1_$__cuda_sm20_div_s64)
        /*0050*/ 	.word	0x00000000


	//----- nvinfo : EIATTR_FRAME_SIZE
	.align		4
.L_13:
        /*0054*/ 	.byte	0x04, 0x11
        /*0056*/ 	.short	(.L_15 - .L_14)
	.align		4
.L_14:
        /*0058*/ 	.word	index@(evalClauseWithoutDbKernel)
        /*005c*/ 	.word	0x00000000


	//----- nvinfo : EIATTR_REGCOUNT
	.align		4
.L_15:
        /*0060*/ 	.byte	0x04, 0x2f
        /*0062*/ 	.short	(.L_17 - .L_16)
	.align		4
.L_16:
        /*0064*/ 	.word	index@(evalCNFKernel)
        /*0068*/ 	.word	0x00000030


	//----- nvinfo : EIATTR_FRAME_SIZE
	.align		4
.L_17:
        /*006c*/ 	.byte	0x04, 0x11
        /*006e*/ 	.short	(.L_19 - .L_18)
	.align		4
.L_18:
        /*0070*/ 	.word	index@($__internal_0_$__cuda_sm20_div_s64)
        /*0074*/ 	.word	0x00000000


	//----- nvinfo : EIATTR_FRAME_SIZE
	.align		4
.L_19:
        /*0078*/ 	.byte	0x04, 0x11
        /*007a*/ 	.short	(.L_21 - .L_20)
	.align		4
.L_20:
        /*007c*/ 	.word	index@(evalCNFKernel)
        /*0080*/ 	.word	0x00000000


	//----- nvinfo : EIATTR_MIN_STACK_SIZE
	.align		4
.L_21:
        /*0084*/ 	.byte	0x04, 0x12
        /*0086*/ 	.short	(.L_23 - .L_22)
	.align		4
.L_22:
        /*0088*/ 	.word	index@(evalCNFKernel)
        /*008c*/ 	.word	0x00000000


	//----- nvinfo : EIATTR_MIN_STACK_SIZE
	.align		4
.L_23:
        /*0090*/ 	.byte	0x04, 0x12
        /*0092*/ 	.short	(.L_25 - .L_24)
	.align		4
.L_24:
        /*0094*/ 	.word	index@(evalClauseWithoutDbKernel)
        /*0098*/ 	.word	0x00000000


	//----- nvinfo : EIATTR_MIN_STACK_SIZE
	.align		4
.L_25:
        /*009c*/ 	.byte	0x04, 0x12
        /*009e*/ 	.short	(.L_27 - .L_26)
	.align		4
.L_26:
        /*00a0*/ 	.word	index@(evalClauseKernel)
        /*00a4*/ 	.word	0x00000000


	//----- nvinfo : EIATTR_MIN_STACK_SIZE
	.align		4
.L_27:
        /*00a8*/ 	.byte	0x04, 0x12
        /*00aa*/ 	.short	(.L_29 - .L_28)
	.align		4
.L_28:
        /*00ac*/ 	.word	index@(initDbIndexKernel)
        /*00b0*/ 	.word	0x00000000
.L_29:


//--------------------- .nv.compat                --------------------------
	.section	.nv.compat,"",@"SHT_CUDA_COMPAT_INFO"
	.align	4
        /*0000*/ 	.byte	0x02, 0x09, 0x00, 0x00, 0x02, 0x02, 0x01, 0x00, 0x02, 0x05, 0x05, 0x00, 0x03, 0x07, 0x01, 0x01
        /*0010*/ 	.byte	0x02, 0x03, 0x00, 0x00, 0x02, 0x06, 0x01, 0x00, 0x04, 0x0b, 0x08, 0x00, 0x09, 0x00, 0x00, 0x00
        /*0020*/ 	.byte	0x00, 0x00, 0x00, 0x00


//--------------------- .nv.info.evalCNFKernel    --------------------------
	.section	.nv.info.evalCNFKernel,"",@"SHT_CUDA_INFO"
	.sectionflags	@""
	.align	4


	//----- nvinfo : EIATTR_CUDA_API_VERSION
	.align		4
        /*0000*/ 	.byte	0x04, 0x37
        /*0002*/ 	.short	(.L_31 - .L_30)
.L_30:
        /*0004*/ 	.word	0x00000082


	//----- nvinfo : EIATTR_KPARAM_INFO
	.align		4
.L_31:
        /*0008*/ 	.byte	0x04, 0x17
        /*000a*/ 	.short	(.L_33 - .L_32)
.L_32:
        /*000c*/ 	.word	0x00000000
        /*0010*/ 	.short	0x000d
        /*0012*/ 	.short	0x0060
        /*0014*/ 	.byte	0x00, 0xf5, 0x21, 0x00


	//----- nvinfo : EIATTR_KPARAM_INFO
	.align		4
.L_33:
        /*0018*/ 	.byte	0x04, 0x17
        /*001a*/ 	.short	(.L_35 - .L_34)
.L_34:
        /*001c*/ 	.word	0x00000000
        /*0020*/ 	.short	0x000c
        /*0022*/ 	.short	0x0058
        /*0024*/ 	.byte	0x00, 0xf0, 0x21, 0x00


	//----- nvinfo : EIATTR_KPARAM_INFO
	.align		4
.L_35:
        /*0028*/ 	.byte	0x04, 0x17
        /*002a*/ 	.short	(.L_37 - .L_36)
.L_36:
        /*002c*/ 	.word	0x00000000
        /*0030*/ 	.short	0x000b
        /*0032*/ 	.short	0x0050
        /*0034*/ 	.byte	0x00, 0xf0, 0x21, 0x00


	//----- nvinfo : EIATTR_KPARAM_INFO
	.align		4
.L_37:
        /*0038*/ 	.byte	0x04, 0x17
        /*003a*/ 	.short	(.L_39 - .L_38)
.L_38:
        /*003c*/ 	.word	0x00000000
        /*0040*/ 	.short	0x000a
        /*0042*/ 	.short	0x0048
        /*0044*/ 	.byte	0x00, 0xf5, 0x21, 0x00


	//----- nvinfo : EIATTR_KPARAM_INFO
	.align		4
.L_39:
        /*0048*/ 	.byte	0x04, 0x17
        /*004a*/ 	.short	(.L_41 - .L_40)
.L_40:
        /*004c*/ 	.word	0x00000000
        /*0050*/ 	.short	0x0009
        /*0052*/ 	.short	0x0040
        /*0054*/ 	.byte	0x00, 0xf5, 0x21, 0x00


	//----- nvinfo : EIATTR_KPARAM_INFO
	.align		4
.L_41:
        /*0058*/ 	.byte	0x04, 0x17
        /*005a*/ 	.short	(.L_43 - .L_42)
.L_42:
        /*005c*/ 	.word	0x00000000
        /*0060*/ 	.short	0x0008
        /*0062*/ 	.short	0x0038
        /*0064*/ 	.byte	0x00, 0xf5, 0x21, 0x00


	//----- nvinfo : EIATTR_KPARAM_INFO
	.align		4
.L_43:
        /*0068*/ 	.byte	0x04, 0x17
        /*006a*/ 	.short	(.L_45 - .L_44)
.L_44:
        /*006c*/ 	.word	0x00000000
        /*0070*/ 	.short	0x0007
        /*0072*/ 	.short	0x0030
        /*0074*/ 	.byte	0x00, 0xf5, 0x21, 0x00


	//----- nvinfo : EIATTR_KPARAM_INFO
	.align		4
.L_45:
        /*0078*/ 	.byte	0x04, 0x17
        /*007a*/ 	.short	(.L_47 - .L_46)
.L_46:
        /*007c*/ 	.word	0x00000000
        /*0080*/ 	.short	0x0006
        /*0082*/ 	.short	0x0028
        /*0084*/ 	.byte	0x00, 0xf5, 0x21, 0x00


	//----- nvinfo : EIATTR_KPARAM_INFO
	.align		4
.L_47:
        /*0088*/ 	.byte	0x04, 0x17
        /*008a*/ 	.short	(.L_49 - .L_48)
.L_48:
        /*008c*/ 	.word	0x00000000
        /*0090*/ 	.short	0x0005
        /*0092*/ 	.short	0x0020
        /*0094*/ 	.byte	0x00, 0xf5, 0x21, 0x00


	//----- nvinfo : EIATTR_KPARAM_INFO
	.align		4
.L_49:
        /*0098*/ 	.byte	0x04, 0x17
        /*009a*/ 	.short	(.L_51 - .L_50)
.L_50:
        /*009c*/ 	.word	0x00000000
        /*00a0*/ 	.short	0x0004
        /*00a2*/ 	.short	0x0018
        /*00a4*/ 	.byte	0x00, 0xf5, 0x21, 0x00


	//----- nvinfo : EIATTR_KPARAM_INFO
	.align		4
.L_51:
        /*00a8*/ 	.byte	0x04, 0x17
        /*00aa*/ 	.short	(.L_53 - .L_52)
.L_52:
        /*00ac*/ 	.word	0x00000000
        /*00b0*/ 	.short	0x0003
        /*00b2*/ 	.short	0x0010
        /*00b4*/ 	.byte	0x00, 0xf5, 0x21, 0x00


	//----- nvinfo : EIATTR_KPARAM_INFO
	.align		4
.L_53:
        /*00b8*/ 	.byte	0x04, 0x17
        /*00ba*/ 	.short	(.L_55 - .L_54)
.L_54:
        /*00bc*/ 	.word	0x00000000
        /*00c0*/ 	.short	0x0002
        /*00c2*/ 	.short	0x0008
        /*00c4*/ 	.byte	0x00, 0xf5, 0x21, 0x00


	//----- nvinfo : EIATTR_KPARAM_INFO
	.align		4
.L_55:
        /*00c8*/ 	.byte	0x04, 0x17
        /*00ca*/ 	.short	(.L_57 - .L_56)
.L_56:
        /*00cc*/ 	.word	0x00000000
        /*00d0*/ 	.short	0x0001
        /*00d2*/ 	.short	0x0004
        /*00d4*/ 	.byte	0x00, 0xf0, 0x11, 0x00


	//----- nvinfo : EIATTR_KPARAM_INFO
	.align		4
.L_57:
        /*00d8*/ 	.byte	0x04, 0x17
        /*00da*/ 	.short	(.L_59 - .L_58)
.L_58:
        /*00dc*/ 	.word	0x00000000
        /*00e0*/ 	.short	0x0000
        /*00e2*/ 	.short	0x0000
        /*00e4*/ 	.byte	0x00, 0xf0, 0x11, 0x00


	//----- nvinfo : EIATTR_SPARSE_MMA_MASK
	.align		4
.L_59:
        /*00e8*/ 	.byte	0x03, 0x50
        /*00ea*/ 	.short	0x0000


	//----- nvinfo : EIATTR_MAXREG_COUNT
	.align		4
        /*00ec*/ 	.byte	0x03, 0x1b
        /*00ee*/ 	.short	0x00ff


	//----- nvinfo : EIATTR_MERCURY_ISA_VERSION
	.align		4
        /*00f0*/ 	.byte	0x03, 0x5f
        /*00f2*/ 	.short	0x0101


	//----- nvinfo : EIATTR_VRC_CTA_INIT_COUNT
	.align		4
        /*00f4*/ 	.byte	0x02, 0x4a
	.zero		1
	.zero		1


	//----- nvinfo : EIATTR_EXIT_INSTR_OFFSETS
	.align		4
        /*00f8*/ 	.byte	0x04, 0x1c
        /*00fa*/ 	.short	(.L_61 - .L_60)


	//   ....[0]....
.L_60:
        /*00fc*/ 	.word	0x00000080


	//   ....[1]....
        /*0100*/ 	.word	0x00004040


	//----- nvinfo : EIATTR_CRS_STACK_SIZE
	.align		4
.L_61:
        /*0104*/ 	.byte	0x04, 0x1e
        /*0106*/ 	.short	(.L_63 - .L_62)
.L_62:
        /*0108*/ 	.word	0x00000000


	//----- nvinfo : EIATTR_CBANK_PARAM_SIZE
	.align		4
.L_63:
        /*010c*/ 	.byte	0x03, 0x19
        /*010e*/ 	.short	0x0068


	//----- nvinfo : EIATTR_PARAM_CBANK
	.align		4
        /*0110*/ 	.byte	0x04, 0x0a
        /*0112*/ 	.short	(.L_65 - .L_64)
	.align		4
.L_64:
        /*0114*/ 	.word	index@(.nv.constant0.evalCNFKernel)
        /*0118*/ 	.short	0x0380
        /*011a*/ 	.short	0x0068


	//----- nvinfo : EIATTR_SW_WAR
	.align		4
.L_65:
        /*011c*/ 	.byte	0x04, 0x36
        /*011e*/ 	.short	(.L_67 - .L_66)
.L_66:
        /*0120*/ 	.word	0x00000008
.L_67:


//--------------------- .nv.info.evalClauseWithoutDbKernel --------------------------
	.section	.nv.info.evalClauseWithoutDbKernel,"",@"SHT_CUDA_INFO"
	.sectionflags	@""
	.align	4


	//----- nvinfo : EIATTR_CUDA_API_VERSION
	.align		4
        /*0000*/ 	.byte	0x04, 0x37
        /*0002*/ 	.short	(.L_69 - .L_68)
.L_68:
        /*0004*/ 	.word	0x00000082


	//----- nvinfo : EIATTR_KPARAM_INFO
	.align		4
.L_69:
        /*0008*/ 	.byte	0x04, 0x17
        /*000a*/ 	.short	(.L_71 - .L_70)
.L_70:
        /*000c*/ 	.word	0x00000000
        /*0010*/ 	.short	0x000c
        /*0012*/ 	.short	0x0058
        /*0014*/ 	.byte	0x00, 0xf5, 0x21, 0x00


	//----- nvinfo : EIATTR_KPARAM_INFO
	.align		4
.L_71:
        /*0018*/ 	.byte	0x04, 0x17
        /*001a*/ 	.short	(.L_73 - .L_72)
.L_72:
        /*001c*/ 	.word	0x00000000
        /*0020*/ 	.short	0x000b
        /*0022*/ 	.short	0x0050
        /*0024*/ 	.byte	0x00, 0xf0, 0x21, 0x00


	//----- nvinfo : EIATTR_KPARAM_INFO
	.align		4
.L_73:
        /*0028*/ 	.byte	0x04, 0x17
        /*002a*/ 	.short	(.L_75 - .L_74)
.L_74:
        /*002c*/ 	.word	0x00000000
        /*0030*/ 	.short	0x000a
        /*0032*/ 	.short	0x0048
        /*0034*/ 	.byte	0x00, 0xf0, 0x21, 0x00


	//----- nvinfo : EIATTR_KPARAM_INFO
	.align		4
.L_75:
        /*0038*/ 	.byte	0x04, 0x17
        /*003a*/ 	.short	(.L_77 - .L_76)
.L_76:
        /*003c*/ 	.word	0x00000000
        /*0040*/ 	.short	0x0009
        /*0042*/ 	.short	0x0040
        /*0044*/ 	.byte	0x00, 0xf5, 0x21, 0x00


	//----- nvinfo : EIATTR_KPARAM_INFO
	.align		4
.L_77:
        /*0048*/ 	.byte	0x04, 0x17
        /*004a*/ 	.short	(.L_79 - .L_78)
.L_78:
        /*004c*/ 	.word	0x00000000
        /*0050*/ 	.short	0x0008
        /*0052*/ 	.short	0x0038
        /*0054*/ 	.byte	0x00, 0xf5, 0x21, 0x00


	//----- nvinfo : EIATTR_KPARAM_INFO
	.align		4
.L_79:
        /*0058*/ 	.byte	0x04, 0x17
        /*005a*/ 	.short	(.L_81 - .L_80)
.L_80:
        /*005c*/ 	.word	0x00000000
        /*0060*/ 	.short	0x0007
        /*0062*/ 	.short	0x0030
        /*0064*/ 	.byte	0x00, 0xf5, 0x21, 0x00


	//----- nvinfo : EIATTR_KPARAM_INFO
	.align		4
.L_81:
        /*0068*/ 	.byte	0x04, 0x17
        /*006a*/ 	.short	(.L_83 - .L_82)
.L_82:
        /*006c*/ 	.word	0x00000000
        /*0070*/ 	.short	0x0006
        /*0072*/ 	.short	0x0028
        /*0074*/ 	.byte	0x00, 0xf5, 0x21, 0x00


	//----- nvinfo : EIATTR_KPARAM_INFO
	.align		4
.L_83:
        /*0078*/ 	.byte	0x04, 0x17
        /*007a*/ 	.short	(.L_85 - .L_84)
.L_84:
        /*007c*/ 	.word	0x00000000
        /*0080*/ 	.short	0x0005
        /*0082*/ 	.short	0x0020
        /*0084*/ 	.byte	0x00, 0xf5, 0x21, 0x00


	//----- nvinfo : EIATTR_KPARAM_INFO
	.align		4
.L_85:
        /*0088*/ 	.byte	0x04, 0x17
        /*008a*/ 	.short	(.L_87 - .L_86)
.L_86:
        /*008c*/ 	.word	0x00000000
        /*0090*/ 	.short	0x0004
        /*0092*/ 	.short	0x0018
        /*0094*/ 	.byte	0x00, 0xf5, 0x21, 0x00


	//----- nvinfo : EIATTR_KPARAM_INFO
	.align		4
.L_87:
        /*0098*/ 	.byte	0x04, 0x17
        /*009a*/ 	.short	(.L_89 - .L_88)
.L_88:
        /*009c*/ 	.word	0x00000000
        /*00a0*/ 	.short	0x0003
        /*00a2*/ 	.short	0x0010
        /*00a4*/ 	.byte	0x00, 0xf5, 0x21, 0x00


	//----- nvinfo : EIATTR_KPARAM_INFO
	.align		4
.L_89:
        /*00a8*/ 	.byte	0x04, 0x17
        /*00aa*/ 	.short	(.L_91 - .L_90)
.L_90:
        /*00ac*/ 	.word	0x00000000
        /*00b0*/ 	.short	0x0002
        /*00b2*/ 	.short	0x0008
        /*00b4*/ 	.byte	0x00, 0xf5, 0x21, 0x00


	//----- nvinfo : EIATTR_KPARAM_INFO
	.align		4
.L_91:
        /*00b8*/ 	.byte	0x04, 0x17
        /*00ba*/ 	.short	(.L_93 - .L_92)
.L_92:
        /*00bc*/ 	.word	0x00000000
        /*00c0*/ 	.short	0x0001
        /*00c2*/ 	.short	0x0004
        /*00c4*/ 	.byte	0x00, 0xf0, 0x11, 0x00


	//----- nvinfo : EIATTR_KPARAM_INFO
	.align		4
.L_93:
        /*00c8*/ 	.byte	0x04, 0x17
        /*00ca*/ 	.short	(.L_95 - .L_94)
.L_94:
        /*00cc*/ 	.word	0x00000000
        /*00d0*/ 	.short	0x0000
        /*00d2*/ 	.short	0x0000
        /*00d4*/ 	.byte	0x00, 0xf0, 0x11, 0x00


	//----- nvinfo : EIATTR_SPARSE_MMA_MASK
	.align		4
.L_95:
        /*00d8*/ 	.byte	0x03, 0x50
        /*00da*/ 	.short	0x0000


	//----- nvinfo : EIATTR_MAXREG_COUNT
	.align		4
        /*00dc*/ 	.byte	0x03, 0x1b
        /*00de*/ 	.short	0x00ff


	//----- nvinfo : EIATTR_MERCURY_ISA_VERSION
	.align		4
        /*00e0*/ 	.byte	0x03, 0x5f
        /*00e2*/ 	.short	0x0101


	//----- nvinfo : EIATTR_VRC_CTA_INIT_COUNT
	.align		4
        /*00e4*/ 	.byte	0x02, 0x4a
	.zero		1
	.zero		1


	//----- nvinfo : EIATTR_EXIT_INSTR_OFFSETS
	.align		4
        /*00e8*/ 	.byte	0x04, 0x1c
        /*00ea*/ 	.short	(.L_97 - .L_96)


	//   ....[0]....
.L_96:
        /*00ec*/ 	.word	0x00000080


	//   ....[1]....
        /*00f0*/ 	.word	0x000000f0


	//   ....[2]....
        /*00f4*/ 	.word	0x00003e60


	//----- nvinfo : EIATTR_CRS_STACK_SIZE
	.align		4
.L_97:
        /*00f8*/ 	.byte	0x04, 0x1e
        /*00fa*/ 	.short	(.L_99 - .L_98)
.L_98:
        /*00fc*/ 	.word	0x00000000


	//----- nvinfo : EIATTR_CBANK_PARAM_SIZE
	.align		4
.L_99:
        /*0100*/ 	.byte	0x03, 0x19
        /*0102*/ 	.short	0x0060


	//----- nvinfo : EIATTR_PARAM_CBANK
	.align		4
        /*0104*/ 	.byte	0x04, 0x0a
        /*0106*/ 	.short	(.L_101 - .L_100)
	.align		4
.L_100:
        /*0108*/ 	.word	index@(.nv.constant0.evalClauseWithoutDbKernel)
        /*010c*/ 	.short	0x0380
        /*010e*/ 	.short	0x0060


	//----- nvinfo : EIATTR_SW_WAR
	.align		4
.L_101:
        /*0110*/ 	.byte	0x04, 0x36
        /*0112*/ 	.short	(.L_103 - .L_102)
.L_102:
        /*0114*/ 	.word	0x00000008
.L_103:


//--------------------- .nv.info.evalClauseKernel --------------------------
	.section	.nv.info.evalClauseKernel,"",@"SHT_CUDA_INFO"
	.sectionflags	@""
	.align	4


	//----- nvinfo : EIATTR_CUDA_API_VERSION
	.align		4
        /*0000*/ 	.byte	0x04, 0x37
        /*0002*/ 	.short	(.L_105 - .L_104)
.L_104:
        /*0004*/ 	.word	0x00000082


	//----- nvinfo : EIATTR_KPARAM_INFO
	.align		4
.L_105:
        /*0008*/ 	.byte	0x04, 0x17
        /*000a*/ 	.short	(.L_107 - .L_106)
.L_106:
        /*000c*/ 	.word	0x00000000
        /*0010*/ 	.short	0x0006
        /*0012*/ 	.short	0x0030
        /*0014*/ 	.byte	0x00, 0xf0, 0x21, 0x00


	//----- nvinfo : EIATTR_KPARAM_INFO
	.align		4
.L_107:
        /*0018*/ 	.byte	0x04, 0x17
        /*001a*/ 	.short	(.L_109 - .L_108)
.L_108:
        /*001c*/ 	.word	0x00000000
        /*0020*/ 	.short	0x0005
        /*0022*/ 	.short	0x0028
        /*0024*/ 	.byte	0x00, 0xf0, 0x11, 0x00


	//----- nvinfo : EIATTR_KPARAM_INFO
	.align		4
.L_109:
        /*0028*/ 	.byte	0x04, 0x17
        /*002a*/ 	.short	(.L_111 - .L_110)
.L_110:
        /*002c*/ 	.word	0x00000000
        /*0030*/ 	.short	0x0004
        /*0032*/ 	.short	0x0020
        /*0034*/ 	.byte	0x00, 0xf5, 0x21, 0x00


	//----- nvinfo : EIATTR_KPARAM_INFO
	.align		4
.L_111:
        /*0038*/ 	.byte	0x04, 0x17
        /*003a*/ 	.short	(.L_113 - .L_112)
.L_112:
        /*003c*/ 	.word	0x00000000
        /*0040*/ 	.short	0x0003
        /*0042*/ 	.short	0x0018
        /*0044*/ 	.byte	0x00, 0xf5, 0x21, 0x00


	//----- nvinfo : EIATTR_KPARAM_INFO
	.align		4
.L_113:
        /*0048*/ 	.byte	0x04, 0x17
        /*004a*/ 	.short	(.L_115 - .L_114)
.L_114:
        /*004c*/ 	.word	0x00000000
        /*0050*/ 	.short	0x0002
        /*0052*/ 	.short	0x0010
        /*0054*/ 	.byte	0x00, 0xf5, 0x21, 0x00


	//----- nvinfo : EIATTR_KPARAM_INFO
	.align		4
.L_115:
        /*0058*/ 	.byte	0x04, 0x17
        /*005a*/ 	.short	(.L_117 - .L_116)
.L_116:
        /*005c*/ 	.word	0x00000000
        /*0060*/ 	.short	0x0001
        /*0062*/ 	.short	0x0008
        /*0064*/ 	.byte	0x00, 0xf5, 0x21, 0x00


	//----- nvinfo : EIATTR_KPARAM_INFO
	.align		4
.L_117:
        /*0068*/ 	.byte	0x04, 0x17
        /*006a*/ 	.short	(.L_119 - .L_118)
.L_118:
        /*006c*/ 	.word	0x00000000
        /*0070*/ 	.short	0x0000
        /*0072*/ 	.short	0x0000
        /*0074*/ 	.byte	0x00, 0xf5, 0x21, 0x00


	//----- nvinfo : EIATTR_SPARSE_MMA_MASK
	.align		4
.L_119:
        /*0078*/ 	.byte	0x03, 0x50
        /*007a*/ 	.short	0x0000


	//----- nvinfo : EIATTR_MAXREG_COUNT
	.align		4
        /*007c*/ 	.byte	0x03, 0x1b
        /*007e*/ 	.short	0x00ff


	//----- nvinfo : EIATTR_MERCURY_ISA_VERSION
	.align		4
        /*0080*/ 	.byte	0x03, 0x5f
        /*0082*/ 	.short	0x0101


	//----- nvinfo : EIATTR_VRC_CTA_INIT_COUNT
	.align		4
        /*0084*/ 	.byte	0x02, 0x4a
	.zero		1
	.zero		1


	//----- nvinfo : EIATTR_EXIT_INSTR_OFFSETS
	.align		4
        /*0088*/ 	.byte	0x04, 0x1c
        /*008a*/ 	.short	(.L_121 - .L_120)


	//   ....[0]....
.L_120:
        /*008c*/ 	.word	0x00000080


	//   ....[1]....
        /*0090*/ 	.word	0x000000f0


	//   ....[2]....
        /*0094*/ 	.word	0x00000f60


	//----- nvinfo : EIATTR_CBANK_PARAM_SIZE
	.align		4
.L_121:
        /*0098*/ 	.byte	0x03, 0x19
        /*009a*/ 	.short	0x0038


	//----- nvinfo : EIATTR_PARAM_CBANK
	.align		4
        /*009c*/ 	.byte	0x04, 0x0a
        /*009e*/ 	.short	(.L_123 - .L_122)
	.align		4
.L_122:
        /*00a0*/ 	.word	index@(.nv.constant0.evalClauseKernel)
        /*00a4*/ 	.short	0x0380
        /*00a6*/ 	.short	0x0038


	//----- nvinfo : EIATTR_SW_WAR
	.align		4
.L_123:
        /*00a8*/ 	.byte	0x04, 0x36
        /*00aa*/ 	.short	(.L_125 - .L_124)
.L_124:
        /*00ac*/ 	.word	0x00000008
.L_125:


//--------------------- .nv.info.initDbIndexKernel --------------------------
	.section	.nv.info.initDbIndexKernel,"",@"SHT_CUDA_INFO"
	.sectionflags	@""
	.align	4


	//----- nvinfo : EIATTR_CUDA_API_VERSION
	.align		4
        /*0000*/ 	.byte	0x04, 0x37
        /*0002*/ 	.short	(.L_127 - .L_126)
.L_126:
        /*0004*/ 	.word	0x00000082


	//----- nvinfo : EIATTR_KPARAM_INFO
	.align		4
.L_127:
        /*0008*/ 	.byte	0x04, 0x17
        /*000a*/ 	.short	(.L_129 - .L_128)
.L_128:
        /*000c*/ 	.word	0x00000000
        /*0010*/ 	.short	0x0006
        /*0012*/ 	.short	0x0028
        /*0014*/ 	.byte	0x00, 0xf0, 0x21, 0x00


	//----- nvinfo : EIATTR_KPARAM_INFO
	.align		4
.L_129:
        /*0018*/ 	.byte	0x04, 0x17
        /*001a*/ 	.short	(.L_131 - .L_130)
.L_130:
        /*001c*/ 	.word	0x00000000
        /*0020*/ 	.short	0x0005
        /*0022*/ 	.short	0x0020
        /*0024*/ 	.byte	0x00, 0xf5, 0x21, 0x00


	//----- nvinfo : EIATTR_KPARAM_INFO
	.align		4
.L_131:
        /*0028*/ 	.byte	0x04, 0x17
        /*002a*/ 	.short	(.L_133 - .L_132)
.L_132:
        /*002c*/ 	.word	0x00000000
        /*0030*/ 	.short	0x0004
        /*0032*/ 	.short	0x0018
        /*0034*/ 	.byte	0x00, 0xf5, 0x21, 0x00


	//----- nvinfo : EIATTR_KPARAM_INFO
	.align		4
.L_133:
        /*0038*/ 	.byte	0x04, 0x17
        /*003a*/ 	.short	(.L_135 - .L_134)
.L_134:
        /*003c*/ 	.word	0x00000000
        /*0040*/ 	.short	0x0003
        /*0042*/ 	.short	0x0010
        /*0044*/ 	.byte	0x00, 0xf5, 0x21, 0x00


	//----- nvinfo : EIATTR_KPARAM_INFO
	.align		4
.L_135:
        /*0048*/ 	.byte	0x04, 0x17
        /*004a*/ 	.short	(.L_137 - .L_136)
.L_136:
        /*004c*/ 	.word	0x00000000
        /*0050*/ 	.short	0x0002
        /*0052*/ 	.short	0x0008
        /*0054*/ 	.byte	0x00, 0xf5, 0x21, 0x00


	//----- nvinfo : EIATTR_KPARAM_INFO
	.align		4
.L_137:
        /*0058*/ 	.byte	0x04, 0x17
        /*005a*/ 	.short	(.L_139 - .L_138)
.L_138:
        /*005c*/ 	.word	0x00000000
        /*0060*/ 	.short	0x0001
        /*0062*/ 	.short	0x0004
        /*0064*/ 	.byte	0x00, 0xf0, 0x11, 0x00


	//----- nvinfo : EIATTR_KPARAM_INFO
	.align		4
.L_139:
        /*0068*/ 	.byte	0x04, 0x17
        /*006a*/ 	.short	(.L_141 - .L_140)
.L_140:
        /*006c*/ 	.word	0x00000000
        /*0070*/ 	.short	0x0000
        /*0072*/ 	.short	0x0000
        /*0074*/ 	.byte	0x00, 0xf0, 0x11, 0x00


	//----- nvinfo : EIATTR_SPARSE_MMA_MASK
	.align		4
.L_141:
        /*0078*/ 	.byte	0x03, 0x50
        /*007a*/ 	.short	0x0000


	//----- nvinfo : EIATTR_MAXREG_COUNT
	.align		4
        /*007c*/ 	.byte	0x03, 0x1b
        /*007e*/ 	.short	0x00ff


	//----- nvinfo : EIATTR_MERCURY_ISA_VERSION
	.align		4
        /*0080*/ 	.byte	0x03, 0x5f
        /*0082*/ 	.short	0x0101


	//----- nvinfo : EIATTR_VRC_CTA_INIT_COUNT
	.align		4
        /*0084*/ 	.byte	0x02, 0x4a
	.zero		1
	.zero		1


	//----- nvinfo : EIATTR_EXIT_INSTR_OFFSETS
	.align		4
        /*0088*/ 	.byte	0x04, 0x1c
        /*008a*/ 	.short	(.L_143 - .L_142)


	//   ....[0]....
.L_142:
        /*008c*/ 	.word	0x000000a0


	//   ....[1]....
        /*0090*/ 	.word	0x000008c0


	//   ....[2]....
        /*0094*/ 	.word	0x00001310


	//----- nvinfo : EIATTR_CRS_STACK_SIZE
	.align		4
.L_143:
        /*0098*/ 	.byte	0x04, 0x1e
        /*009a*/ 	.short	(.L_145 - .L_144)
.L_144:
        /*009c*/ 	.word	0x00000000


	//----- nvinfo : EIATTR_CBANK_PARAM_SIZE
	.align		4
.L_145:
        /*00a0*/ 	.byte	0x03, 0x19
        /*00a2*/ 	.short	0x0030


	//----- nvinfo : EIATTR_PARAM_CBANK
	.align		4
        /*00a4*/ 	.byte	0x04, 0x0a
        /*00a6*/ 	.short	(.L_147 - .L_146)
	.align		4
.L_146:
        /*00a8*/ 	.word	index@(.nv.constant0.initDbIndexKernel)
        /*00ac*/ 	.short	0x0380
        /*00ae*/ 	.short	0x0030


	//----- nvinfo : EIATTR_SW_WAR
	.align		4
.L_147:
        /*00b0*/ 	.byte	0x04, 0x36
        /*00b2*/ 	.short	(.L_149 - .L_148)
.L_148:
        /*00b4*/ 	.word	0x00000008
.L_149:


//--------------------- .nv.callgraph             --------------------------
	.section	.nv.callgraph,"",@"SHT_CUDA_CALLGRAPH"
	.align	4
	.sectionentsize	8
	.align		4
        /*0000*/ 	.word	0x00000000
	.align		4
        /*0004*/ 	.word	0xffffffff
	.align		4
        /*0008*/ 	.word	0x00000000
	.align		4
        /*000c*/ 	.word	0xfffffffe
	.align		4
        /*0010*/ 	.word	0x00000000
	.align		4
        /*0014*/ 	.word	0xfffffffd
	.align		4
        /*0018*/ 	.word	0x00000000
	.align		4
        /*001c*/ 	.word	0xfffffffc


//--------------------- .text.evalCNFKernel       --------------------------
	.section	.text.evalCNFKernel,"ax",@progbits
	.align	128
        .global         evalCNFKernel
        .type           evalCNFKernel,@function
        .size           evalCNFKernel,(.L_x_148 - evalCNFKernel)
        .other          evalCNFKernel,@"STO_CUDA_ENTRY STV_DEFAULT"
evalCNFKernel:
.text.evalCNFKernel:
[----:B------:R-:W-:Y:S01]  /*0000*/  LDC R1, c[0x0][0x37c] ;  /* 0x0000df00ff017b82 */ /* 0x000fe20000000800 */
[----:B------:R-:W0:Y:S07]  /*0010*/  S2R R3, SR_TID.X ;  /* 0x0000000000037919 */ /* 0x000e2e0000002100 */
[----:B------:R-:W0:Y:S01]  /*0020*/  S2UR UR4, SR_CTAID.X ;  /* 0x00000000000479c3 */ /* 0x000e220000002500 */
[----:B------:R-:W1:Y:S07]  /*0030*/  LDCU.64 UR6, c[0x0][0x3d0] ;  /* 0x00007a00ff0677ac */ /* 0x000e6e0008000a00 */
[----:B------:R-:W0:Y:S02]  /*0040*/  LDC R0, c[0x0][0x360] ;  /* 0x0000d800ff007b82 */ /* 0x000e240000000800 */
[----:B0-----:R-:W-:-:S05]  /*0050*/  IMAD R0, R0, UR4, R3 ;  /* 0x0000000400007c24 */ /* 0x001fca000f8e0203 */
[----:B-1----:R-:W-:-:S04]  /*0060*/  ISETP.GE.U32.AND P0, PT, R0, UR6, PT ;  /* 0x0000000600007c0c */ /* 0x002fc8000bf06070 */
[----:B------:R-:W-:-:S13]  /*0070*/  ISETP.GE.AND.EX P0, PT, RZ, UR7, PT, P0 ;  /* 0x00000007ff007c0c */ /* 0x000fda000bf06300 */
[----:B------:R-:W-:Y:S05]  /*0080*/  @P0 EXIT ;  /* 0x000000000000094d */ /* 0x000fea0003800000 */
[----:B------:R-:W0:Y:S01]  /*0090*/  LDCU UR5, c[0x0][0x380] ;  /* 0x00007000ff0577ac */ /* 0x000e220008000800 */
[----:B------:R-:W1:Y:S01]  /*00a0*/  LDCU.64 UR6, c[0x0][0x3d8] ;  /* 0x00007b00ff0677ac */ /* 0x000e620008000a00 */
[----:B------:R-:W2:Y:S01]  /*00b0*/  LDCU.64 UR8, c[0x0][0x358] ;  /* 0x00006b00ff0877ac */ /* 0x000ea20008000a00 */
[----:B0-----:R-:W-:Y:S02]  /*00c0*/  UISETP.GE.AND UP0, UPT, UR5, 0x1, UPT ;  /* 0x000000010500788c */ /* 0x001fe4000bf06270 */
[C---:B------:R-:W-:Y:S01]  /*00d0*/  IMAD R2, R0.reuse, UR5, RZ ;  /* 0x0000000500027c24 */ /* 0x040fe2000f8e02ff */
[----:B-1----:R-:W-:-:S05]  /*00e0*/  IADD3 R26, P0, PT, R0, UR6, RZ ;  /* 0x00000006001a7c10 */ /* 0x002fca000ff1e0ff */
[----:B------:R-:W-:Y:S01]  /*00f0*/  IMAD.X R7, RZ, RZ, UR7, P0 ;  /* 0x00000007ff077e24 */ /* 0x000fe200080e06ff */
[----:B--2---:R-:W-:Y:S07]  /*0100*/  BRA.U !UP0, `(.L_x_0) ;  /* 0x0000002508b87547 */ /* 0x004fee000b800000 */
[----:B------:R-:W0:Y:S01]  /*0110*/  LDCU UR4, c[0x0][0x380] ;  /* 0x00007000ff0477ac */ /* 0x000e220008000800 */
[----:B------:R-:W-:Y:S02]  /*0120*/  UISETP.GE.U32.AND UP0, UPT, UR5, 0x8, UPT ;  /* 0x000000080500788c */ /* 0x000fe4000bf06070 */
[----:B------:R-:W-:Y:S01]  /*0130*/  ULOP3.LUT UR6, UR5, 0x7, URZ, 0xc0, !UPT ;  /* 0x0000000705067892 */ /* 0x000fe2000f8ec0ff */
[----:B0-----:R-:W-:-:S06]  /*0140*/  IMAD.U32 R3, RZ, RZ, UR4 ;  /* 0x00000004ff037e24 */ /* 0x001fcc000f8e00ff */
[----:B------:R-:W-:Y:S05]  /*0150*/  BRA.U !UP0, `(.L_x_1) ;  /* 0x0000001108f47547 */ /* 0x000fea000b800000 */
[----:B------:R-:W0:Y:S01]  /*0160*/  LDC.64 R20, c[0x0][0x390] ;  /* 0x0000e400ff147b82 */ /* 0x000e220000000a00 */
[----:B------:R-:W-:Y:S01]  /*0170*/  MOV R3, UR4 ;  /* 0x0000000400037c02 */ /* 0x000fe20008000f00 */
[----:B------:R-:W1:Y:S01]  /*0180*/  LDCU.64 UR10, c[0x0][0x3e0] ;  /* 0x00007c00ff0a77ac */ /* 0x000e620008000a00 */
[----:B------:R-:W-:Y:S01]  /*0190*/  ULOP3.LUT UR5, UR5, 0x7ffffff8, URZ, 0xc0, !UPT ;  /* 0x7ffffff805057892 */ /* 0x000fe2000f8ec0ff */
[----:B------:R-:W-:-:S11]  /*01a0*/  UMOV UR4, URZ ;  /* 0x000000ff00047c82 */ /* 0x000fd60008000000 */
.L_x_26:
[----:B------:R-:W-:-:S04]  /*01b0*/  VIADD R5, R3, 0xffffffff ;  /* 0xffffffff03057836 */ /* 0x000fc80000000000 */
[----:B0-----:R-:W-:-:S05]  /*01c0*/  IMAD.WIDE.U32 R4, R5, 0x4, R20 ;  /* 0x0000000405047825 */ /* 0x001fca00078e0014 */
[----:B--2---:R-:W2:Y:S01]  /*01d0*/  LDG.E R6, desc[UR8][R4.64] ;  /* 0x0000000804067981 */ /* 0x004ea2000c1e1900 */
[----:B------:R-:W-:Y:S01]  /*01e0*/  UIADD3 UR4, UPT, UPT, UR4, 0x8, URZ ;  /* 0x0000000804047890 */ /* 0x000fe2000fffe0ff */
[----:B------:R-:W-:Y:S03]  /*01f0*/  BSSY.RECONVERGENT B0, `(.L_x_2) ;  /* 0x000001f000007945 */ /* 0x000fe60003800200 */
[----:B------:R-:W-:Y:S01]  /*0200*/  UISETP.NE.AND UP0, UPT, UR4, UR5, UPT ;  /* 0x000000050400728c */ /* 0x000fe2000bf05270 */
[----:B--2---:R-:W-:-:S04]  /*0210*/  SHF.R.S32.HI R10, RZ, 0x1f, R6 ;  /* 0x0000001fff0a7819 */ /* 0x004fc80000011406 */
[----:B------:R-:W-:-:S04]  /*0220*/  LOP3.LUT R8, R7, R10, RZ, 0xfc, !PT ;  /* 0x0000000a07087212 */ /* 0x000fc800078efcff */
[----:B------:R-:W-:-:S13]  /*0230*/  ISETP.NE.U32.AND P0, PT, R8, RZ, PT ;  /* 0x000000ff0800720c */ /* 0x000fda0003f05070 */
[----:B------:R-:W-:Y:S05]  /*0240*/  @P0 BRA `(.L_x_3) ;  /* 0x0000000000500947 */ /* 0x000fea0003800000 */
[----:B------:R-:W0:Y:S01]  /*0250*/  I2F.U32.RP R7, R6 ;  /* 0x0000000600077306 */ /* 0x000e220000209000 */
[----:B------:R-:W-:Y:S01]  /*0260*/  IADD3 R9, PT, PT, RZ, -R6, RZ ;  /* 0x80000006ff097210 */ /* 0x000fe20007ffe0ff */
[----:B------:R-:W-:Y:S01]  /*0270*/  HFMA2 R25, -RZ, RZ, 0, 0 ;  /* 0x00000000ff197431 */ /* 0x000fe200000001ff */
[----:B------:R-:W-:-:S05]  /*0280*/  ISETP.NE.U32.AND P2, PT, R6, RZ, PT ;  /* 0x000000ff0600720c */ /* 0x000fca0003f45070 */
[----:B0-----:R-:W0:Y:S02]  /*0290*/  MUFU.RCP R7, R7 ;  /* 0x0000000700077308 */ /* 0x001e240000001000 */
[----:B0-----:R-:W-:-:S06]  /*02a0*/  VIADD R4, R7, 0xffffffe ;  /* 0x0ffffffe07047836 */ /* 0x001fcc0000000000 */
[----:B------:R0:W2:Y:S02]  /*02b0*/  F2I.FTZ.U32.TRUNC.NTZ R5, R4 ;  /* 0x0000000400057305 */ /* 0x0000a4000021f000 */
[----:B0-----:R-:W-:Y:S02]  /*02c0*/  IMAD.MOV.U32 R4, RZ, RZ, RZ ;  /* 0x000000ffff047224 */ /* 0x001fe400078e00ff */
[----:B--2---:R-:W-:-:S04]  /*02d0*/  IMAD R9, R9, R5, RZ ;  /* 0x0000000509097224 */ /* 0x004fc800078e02ff */
[----:B------:R-:W-:-:S06]  /*02e0*/  IMAD.HI.U32 R5, R5, R9, R4 ;  /* 0x0000000905057227 */ /* 0x000fcc00078e0004 */
[----:B------:R-:W-:-:S04]  /*02f0*/  IMAD.HI.U32 R24, R5, R26, RZ ;  /* 0x0000001a05187227 */ /* 0x000fc800078e00ff */
[----:B------:R-:W-:-:S04]  /*0300*/  IMAD.MOV R5, RZ, RZ, -R24 ;  /* 0x000000ffff057224 */ /* 0x000fc800078e0a18 */
[----:B------:R-:W-:-:S05]  /*0310*/  IMAD R5, R6, R5, R26 ;  /* 0x0000000506057224 */ /* 0x000fca00078e021a */
[----:B------:R-:W-:-:S13]  /*0320*/  ISETP.GE.U32.AND P0, PT, R5, R6, PT ;  /* 0x000000060500720c */ /* 0x000fda0003f06070 */
[----:B------:R-:W-:Y:S01]  /*0330*/  @P0 IADD3 R5, PT, PT, -R6, R5, RZ ;  /* 0x0000000506050210 */ /* 0x000fe20007ffe1ff */
[----:B------:R-:W-:-:S03]  /*0340*/  @P0 VIADD R24, R24, 0x1 ;  /* 0x0000000118180836 */ /* 0x000fc60000000000 */
[----:B------:R-:W-:-:S13]  /*0350*/  ISETP.GE.U32.AND P1, PT, R5, R6, PT ;  /* 0x000000060500720c */ /* 0x000fda0003f26070 */
[----:B------:R-:W-:Y:S01]  /*0360*/  @P1 VIADD R24, R24, 0x1 ;  /* 0x0000000118181836 */ /* 0x000fe20000000000 */
[----:B------:R-:W-:Y:S01]  /*0370*/  @!P2 LOP3.LUT R24, RZ, R6, RZ, 0x33, !PT ;  /* 0x00000006ff18a212 */ /* 0x000fe200078e33ff */
[----:B------:R-:W-:Y:S06]  /*0380*/  BRA `(.L_x_4) ;  /* 0x0000000000147947 */ /* 0x000fec0003800000 */
.L_x_3:
[----:B------:R-:W-:Y:S01]  /*0390*/  IMAD.MOV.U32 R5, RZ, RZ, R10 ;  /* 0x000000ffff057224 */ /* 0x000fe200078e000a */
[----:B------:R-:W-:-:S07]  /*03a0*/  MOV R4, 0x3c0 ;  /* 0x000003c000047802 */ /* 0x000fce0000000f00 */
[----:B-1----:R-:W-:Y:S05]  /*03b0*/  CALL.REL.NOINC `($__internal_0_$__cuda_sm20_div_s64) ;  /* 0x0000003c00247944 */ /* 0x002fea0003c00000 */
[----:B------:R-:W-:Y:S01]  /*03c0*/  IMAD.MOV.U32 R24, RZ, RZ, R9 ;  /* 0x000000ffff187224 */ /* 0x000fe200078e0009 */
[----:B------:R-:W-:-:S07]  /*03d0*/  MOV R25, R8 ;  /* 0x0000000800197202 */ /* 0x000fce0000000f00 */
.L_x_4:
[----:B-1----:R-:W-:Y:S05]  /*03e0*/  BSYNC.RECONVERGENT B0 ;  /* 0x0000000000007941 */ /* 0x002fea0003800200 */
.L_x_2:
[----:B------:R-:W-:Y:S01]  /*03f0*/  SHF.R.S32.HI R5, RZ, 0x1f, R3 ;  /* 0x0000001fff057819 */ /* 0x000fe20000011403 */
[----:B------:R-:W-:Y:S01]  /*0400*/  IMAD.MOV R9, RZ, RZ, -R24 ;  /* 0x000000ffff097224 */ /* 0x000fe200078e0a18 */
[----:B------:R-:W-:Y:S01]  /*0410*/  IADD3 R4, P0, PT, R2, R3, RZ ;  /* 0x0000000302047210 */ /* 0x000fe20007f1e0ff */
[----:B------:R-:W-:-:S03]  /*0420*/  VIADD R7, R3, 0xfffffffe ;  /* 0xfffffffe03077836 */ /* 0x000fc60000000000 */
[----:B------:R-:W-:Y:S02]  /*0430*/  LEA.HI.X.SX32 R5, R2, R5, 0x1, P0 ;  /* 0x0000000502057211 */ /* 0x000fe400000f0eff */
[----:B------:R-:W-:-:S04]  /*0440*/  LEA R18, P0, R4, UR10, 0x2 ;  /* 0x0000000a04127c11 */ /* 0x000fc8000f8010ff */
[----:B------:R-:W-:Y:S01]  /*0450*/  LEA.HI.X R19, R4, UR11, R5, 0x2, P0 ;  /* 0x0000000b04137c11 */ /* 0x000fe200080f1405 */
[----:B------:R-:W-:Y:S02]  /*0460*/  IMAD R5, R6, R9, R26 ;  /* 0x0000000906057224 */ /* 0x000fe400078e021a */
[----:B------:R-:W-:-:S03]  /*0470*/  IMAD.WIDE.U32 R6, R7, 0x4, R20 ;  /* 0x0000000407067825 */ /* 0x000fc600078e0014 */
[----:B------:R0:W-:Y:S04]  /*0480*/  STG.E desc[UR8][R18.64+-0x4], R5 ;  /* 0xfffffc0512007986 */ /* 0x0001e8000c101908 */
[----:B------:R-:W2:Y:S01]  /*0490*/  LDG.E R6, desc[UR8][R6.64] ;  /* 0x0000000806067981 */ /* 0x000ea2000c1e1900 */
[----:B------:R-:W-:Y:S01]  /*04a0*/  BSSY.RECONVERGENT B0, `(.L_x_5) ;  /* 0x0000020000007945 */ /* 0x000fe20003800200 */
[----:B--2---:R-:W-:-:S04]  /*04b0*/  SHF.R.S32.HI R9, RZ, 0x1f, R6 ;  /* 0x0000001fff097819 */ /* 0x004fc80000011406 */
[----:B------:R-:W-:-:S04]  /*04c0*/  LOP3.LUT R4, R25, R9, RZ, 0xfc, !PT ;  /* 0x0000000919047212 */ /* 0x000fc800078efcff */
[----:B------:R-:W-:-:S13]  /*04d0*/  ISETP.NE.U32.AND P0, PT, R4, RZ, PT ;  /* 0x000000ff0400720c */ /* 0x000fda0003f05070 */
[----:B0-----:R-:W-:Y:S05]  /*04e0*/  @P0 BRA `(.L_x_6) ;  /* 0x0000000000500947 */ /* 0x001fea0003800000 */
[----:B------:R-:W0:Y:S01]  /*04f0*/  I2F.U32.RP R7, R6 ;  /* 0x0000000600077306 */ /* 0x000e220000209000 */
[----:B------:R-:W-:Y:S01]  /*0500*/  IMAD.MOV R9, RZ, RZ, -R6 ;  /* 0x000000ffff097224 */ /* 0x000fe200078e0a06 */
[----:B------:R-:W-:Y:S01]  /*0510*/  ISETP.NE.U32.AND P2, PT, R6, RZ, PT ;  /* 0x000000ff0600720c */ /* 0x000fe20003f45070 */
[----:B------:R-:W-:-:S05]  /*0520*/  IMAD.MOV.U32 R17, RZ, RZ, RZ ;  /* 0x000000ffff117224 */ /* 0x000fca00078e00ff */
[----:B0-----:R-:W0:Y:S02]  /*0530*/  MUFU.RCP R7, R7 ;  /* 0x0000000700077308 */ /* 0x001e240000001000 */
[----:B0-----:R-:W-:-:S06]  /*0540*/  IADD3 R4, PT, PT, R7, 0xffffffe, RZ ;  /* 0x0ffffffe07047810 */ /* 0x001fcc0007ffe0ff */
[----:B------:R0:W1:Y:S02]  /*0550*/  F2I.FTZ.U32.TRUNC.NTZ R5, R4 ;  /* 0x0000000400057305 */ /* 0x000064000021f000 */
[----:B0-----:R-:W-:Y:S02]  /*0560*/  IMAD.MOV.U32 R4, RZ, RZ, RZ ;  /* 0x000000ffff047224 */ /* 0x001fe400078e00ff */
[----:B-1----:R-:W-:-:S04]  /*0570*/  IMAD R9, R9, R5, RZ ;  /* 0x0000000509097224 */ /* 0x002fc800078e02ff */
[----:B------:R-:W-:-:S06]  /*0580*/  IMAD.HI.U32 R5, R5, R9, R4 ;  /* 0x0000000905057227 */ /* 0x000fcc00078e0004 */
[----:B------:R-:W-:-:S05]  /*0590*/  IMAD.HI.U32 R16, R5, R24, RZ ;  /* 0x0000001805107227 */ /* 0x000fca00078e00ff */
[----:B------:R-:W-:-:S05]  /*05a0*/  IADD3 R5, PT, PT, -R16, RZ, RZ ;  /* 0x000000ff10057210 */ /* 0x000fca0007ffe1ff */
[----:B------:R-:W-:-:S05]  /*05b0*/  IMAD R5, R6, R5, R24 ;  /* 0x0000000506057224 */ /* 0x000fca00078e0218 */
[----:B------:R-:W-:-:S13]  /*05c0*/  ISETP.GE.U32.AND P0, PT, R5, R6, PT ;  /* 0x000000060500720c */ /* 0x000fda0003f06070 */
[----:B------:R-:W-:Y:S02]  /*05d0*/  @P0 IMAD.IADD R5, R5, 0x1, -R6 ;  /* 0x0000000105050824 */ /* 0x000fe400078e0a06 */
[----:B------:R-:W-:-:S03]  /*05e0*/  @P0 VIADD R16, R16, 0x1 ;  /* 0x0000000110100836 */ /* 0x000fc60000000000 */
[----:B------:R-:W-:-:S13]  /*05f0*/  ISETP.GE.U32.AND P1, PT, R5, R6, PT ;  /* 0x000000060500720c */ /* 0x000fda0003f26070 */
[----:B------:R-:W-:Y:S02]  /*0600*/  @P1 IADD3 R16, PT, PT, R16, 0x1, RZ ;  /* 0x0000000110101810 */ /* 0x000fe40007ffe0ff */
[----:B------:R-:W-:Y:S01]  /*0610*/  @!P2 LOP3.LUT R16, RZ, R6, RZ, 0x33, !PT ;  /* 0x00000006ff10a212 */ /* 0x000fe200078e33ff */
[----:B------:R-:W-:Y:S06]  /*0620*/  BRA `(.L_x_7) ;  /* 0x00000000001c7947 */ /* 0x000fec0003800000 */
.L_x_6:
[----:B------:R-:W-:Y:S01]  /*0630*/  IMAD.MOV.U32 R5, RZ, RZ, R9 ;  /* 0x000000ffff057224 */ /* 0x000fe200078e0009 */
[----:B------:R-:W-:Y:S01]  /*0640*/  MOV R26, R24 ;  /* 0x00000018001a7202 */ /* 0x000fe20000000f00 */
[----:B------:R-:W-:Y:S01]  /*0650*/  IMAD.MOV.U32 R7, RZ, RZ, R25 ;  /* 0x000000ffff077224 */ /* 0x000fe200078e0019 */
[----:B------:R-:W-:-:S07]  /*0660*/  MOV R4, 0x680 ;  /* 0x0000068000047802 */ /* 0x000fce0000000f00 */
[----:B------:R-:W-:Y:S05]  /*0670*/  CALL.REL.NOINC `($__internal_0_$__cuda_sm20_div_s64) ;  /* 0x0000003800747944 */ /* 0x000fea0003c00000 */
[----:B------:R-:W-:Y:S01]  /*0680*/  IMAD.MOV.U32 R16, RZ, RZ, R9 ;  /* 0x000000ffff107224 */ /* 0x000fe200078e0009 */
[----:B------:R-:W-:-:S07]  /*0690*/  MOV R17, R8 ;  /* 0x0000000800117202 */ /* 0x000fce0000000f00 */
.L_x_7:
[----:B------:R-:W-:Y:S05]  /*06a0*/  BSYNC.RECONVERGENT B0 ;  /* 0x0000000000007941 */ /* 0x000fea0003800200 */
.L_x_5:
[----:B------:R-:W-:Y:S02]  /*06b0*/  IMAD.MOV R25, RZ, RZ, -R16 ;  /* 0x000000ffff197224 */ /* 0x000fe400078e0a10 */
[----:B------:R-:W-:Y:S02]  /*06c0*/  VIADD R7, R3, 0xfffffffd ;  /* 0xfffffffd03077836 */ /* 0x000fe40000000000 */
        /* <DEDUP_REMOVED lines=29> */
.L_x_9:
[----:B------:R-:W-:Y:S01]  /*08a0*/  IMAD.MOV.U32 R26, RZ, RZ, R16 ;  /* 0x000000ffff1a7224 */ /* 0x000fe200078e0010 */
[----:B------:R-:W-:Y:S02]  /*08b0*/  MOV R7, R17 ;  /* 0x0000001100077202 */ /* 0x000fe40000000f00 */
[----:B------:R-:W-:-:S07]  /*08c0*/  MOV R4, 0x8e0 ;  /* 0x000008e000047802 */ /* 0x000fce0000000f00 */
[----:B------:R-:W-:Y:S05]  /*08d0*/  CALL.REL.NOINC `($__internal_0_$__cuda_sm20_div_s64) ;  /* 0x0000003400dc7944 */ /* 0x000fea0003c00000 */
[----:B------:R-:W-:Y:S02]  /*08e0*/  IMAD.MOV.U32 R24, RZ, RZ, R9 ;  /* 0x000000ffff187224 */ /* 0x000fe400078e0009 */
[----:B------:R-:W-:-:S07]  /*08f0*/  IMAD.MOV.U32 R25, RZ, RZ, R8 ;  /* 0x000000ffff197224 */ /* 0x000fce00078e0008 */
.L_x_10:
[----:B------:R-:W-:Y:S05]  /*0900*/  BSYNC.RECONVERGENT B0 ;  /* 0x0000000000007941 */ /* 0x000fea0003800200 */
.L_x_8:
[----:B------:R-:W-:Y:S01]  /*0910*/  IADD3 R17, PT, PT, -R24, RZ, RZ ;  /* 0x000000ff18117210 */ /* 0x000fe20007ffe1ff */
[----:B------:R-:W-:-:S04]  /*0920*/  VIADD R7, R3, 0xfffffffc ;  /* 0xfffffffc03077836 */ /* 0x000fc80000000000 */
        /* <DEDUP_REMOVED lines=10> */
[----:B------:R-:W-:Y:S01]  /*09d0*/  IADD3 R9, PT, PT, RZ, -R6, RZ ;  /* 0x80000006ff097210 */ /* 0x000fe20007ffe0ff */
[----:B------:R-:W-:Y:S01]  /*09e0*/  HFMA2 R17, -RZ, RZ, 0, 0 ;  /* 0x00000000ff117431 */ /* 0x000fe200000001ff */
[----:B------:R-:W-:-:S05]  /*09f0*/  ISETP.NE.U32.AND P2, PT, R6, RZ, PT ;  /* 0x000000ff0600720c */ /* 0x000fca0003f45070 */
[----:B0-----:R-:W0:Y:S02]  /*0a00*/  MUFU.RCP R7, R7 ;  /* 0x0000000700077308 */ /* 0x001e240000001000 */
[----:B0-----:R-:W-:-:S06]  /*0a10*/  VIADD R4, R7, 0xffffffe ;  /* 0x0ffffffe07047836 */ /* 0x001fcc0000000000 */
[----:B------:R0:W1:Y:S02]  /*0a20*/  F2I.FTZ.U32.TRUNC.NTZ R5, R4 ;  /* 0x0000000400057305 */ /* 0x000064000021f000 */
[----:B0-----:R-:W-:Y:S02]  /*0a30*/  IMAD.MOV.U32 R4, RZ, RZ, RZ ;  /* 0x000000ffff047224 */ /* 0x001fe400078e00ff */
[----:B-1----:R-:W-:-:S04]  /*0a40*/  IMAD R9, R9, R5, RZ ;  /* 0x0000000509097224 */ /* 0x002fc800078e02ff */
        /* <DEDUP_REMOVED lines=11> */
.L_x_12:
[----:B------:R-:W-:Y:S01]  /*0b00*/  IMAD.MOV.U32 R26, RZ, RZ, R24 ;  /* 0x000000ffff1a7224 */ /* 0x000fe200078e0018 */
[----:B------:R-:W-:Y:S01]  /*0b10*/  MOV R4, 0xb40 ;  /* 0x00000b4000047802 */ /* 0x000fe20000000f00 */
[----:B------:R-:W-:-:S07]  /*0b20*/  IMAD.MOV.U32 R7, RZ, RZ, R25 ;  /* 0x000000ffff077224 */ /* 0x000fce00078e0019 */
[----:B------:R-:W-:Y:S05]  /*0b30*/  CALL.REL.NOINC `($__internal_0_$__cuda_sm20_div_s64) ;  /* 0x0000003400447944 */ /* 0x000fea0003c00000 */
[----:B------:R-:W-:Y:S01]  /*0b40*/  MOV R16, R9 ;  /* 0x0000000900107202 */ /* 0x000fe20000000f00 */
[----:B------:R-:W-:-:S07]  /*0b50*/  IMAD.MOV.U32 R17, RZ, RZ, R8 ;  /* 0x000000ffff117224 */ /* 0x000fce00078e0008 */
.L_x_13:
[----:B------:R-:W-:Y:S05]  /*0b60*/  BSYNC.RECONVERGENT B0 ;  /* 0x0000000000007941 */ /* 0x000fea0003800200 */
.L_x_11:
[----:B------:R-:W-:Y:S01]  /*0b70*/  IMAD.MOV R25, RZ, RZ, -R16 ;  /* 0x000000ffff197224 */ /* 0x000fe200078e0a10 */
[----:B------:R-:W-:-:S03]  /*0b80*/  IADD3 R7, PT, PT, R3, -0x5, RZ ;  /* 0xfffffffb03077810 */ /* 0x000fc60007ffe0ff */
        /* <DEDUP_REMOVED lines=14> */
[----:B0-----:R-:W-:-:S06]  /*0c70*/  VIADD R4, R7, 0xffffffe ;  /* 0x0ffffffe07047836 */ /* 0x001fcc0000000000 */
[----:B------:R0:W1:Y:S02]  /*0c80*/  F2I.FTZ.U32.TRUNC.NTZ R5, R4 ;  /* 0x0000000400057305 */ /* 0x000064000021f000 */
[----:B0-----:R-:W-:Y:S02]  /*0c90*/  HFMA2 R4, -RZ, RZ, 0, 0 ;  /* 0x00000000ff047431 */ /* 0x001fe400000001ff */
[----:B-1----:R-:W-:-:S04]  /*0ca0*/  IMAD R9, R9, R5, RZ ;  /* 0x0000000509097224 */ /* 0x002fc800078e02ff */
[----:B------:R-:W-:-:S06]  /*0cb0*/  IMAD.HI.U32 R5, R5, R9, R4 ;  /* 0x0000000905057227 */ /* 0x000fcc00078e0004 */
[----:B------:R-:W-:-:S04]  /*0cc0*/  IMAD.HI.U32 R24, R5, R16, RZ ;  /* 0x0000001005187227 */ /* 0x000fc800078e00ff */
[----:B------:R-:W-:-:S04]  /*0cd0*/  IMAD.MOV R5, RZ, RZ, -R24 ;  /* 0x000000ffff057224 */ /* 0x000fc800078e0a18 */
[----:B------:R-:W-:-:S05]  /*0ce0*/  IMAD R5, R6, R5, R16 ;  /* 0x0000000506057224 */ /* 0x000fca00078e0210 */
[----:B------:R-:W-:-:S13]  /*0cf0*/  ISETP.GE.U32.AND P0, PT, R5, R6, PT ;  /* 0x000000060500720c */ /* 0x000fda0003f06070 */
[----:B------:R-:W-:Y:S01]  /*0d00*/  @P0 IMAD.IADD R5, R5, 0x1, -R6 ;  /* 0x0000000105050824 */ /* 0x000fe200078e0a06 */
[----:B------:R-:W-:-:S04]  /*0d10*/  @P0 IADD3 R24, PT, PT, R24, 0x1, RZ ;  /* 0x0000000118180810 */ /* 0x000fc80007ffe0ff */
[----:B------:R-:W-:-:S13]  /*0d20*/  ISETP.GE.U32.AND P1, PT, R5, R6, PT ;  /* 0x000000060500720c */ /* 0x000fda0003f26070 */
[----:B------:R-:W-:Y:S01]  /*0d30*/  @P1 VIADD R24, R24, 0x1 ;  /* 0x0000000118181836 */ /* 0x000fe20000000000 */
[----:B------:R-:W-:Y:S01]  /*0d40*/  @!P2 LOP3.LUT R24, RZ, R6, RZ, 0x33, !PT ;  /* 0x00000006ff18a212 */ /* 0x000fe200078e33ff */
[----:B------:R-:W-:Y:S06]  /*0d50*/  BRA `(.L_x_16) ;  /* 0x0000000000187947 */ /* 0x000fec0003800000 */
.L_x_15:
[----:B------:R-:W-:Y:S01]  /*0d60*/  MOV R26, R16 ;  /* 0x00000010001a7202 */ /* 0x000fe20000000f00 */
[----:B------:R-:W-:Y:S01]  /*0d70*/  IMAD.MOV.U32 R7, RZ, RZ, R17 ;  /* 0x000000ffff077224 */ /* 0x000fe200078e0011 */
[----:B------:R-:W-:-:S07]  /*0d80*/  MOV R4, 0xda0 ;  /* 0x00000da000047802 */ /* 0x000fce0000000f00 */
[----:B------:R-:W-:Y:S05]  /*0d90*/  CALL.REL.NOINC `($__internal_0_$__cuda_sm20_div_s64) ;  /* 0x0000003000ac7944 */ /* 0x000fea0003c00000 */
[----:B------:R-:W-:Y:S01]  /*0da0*/  IMAD.MOV.U32 R24, RZ, RZ, R9 ;  /* 0x000000ffff187224 */ /* 0x000fe200078e0009 */
[----:B------:R-:W-:-:S07]  /*0db0*/  MOV R25, R8 ;  /* 0x0000000800197202 */ /* 0x000fce0000000f00 */
.L_x_16:
[----:B------:R-:W-:Y:S05]  /*0dc0*/  BSYNC.RECONVERGENT B0 ;  /* 0x0000000000007941 */ /* 0x000fea0003800200 */
.L_x_14:
        /* <DEDUP_REMOVED lines=31> */
.L_x_18:
[----:B------:R-:W-:Y:S01]  /*0fc0*/  IMAD.MOV.U32 R26, RZ, RZ, R24 ;  /* 0x000000ffff1a7224 */ /* 0x000fe200078e0018 */
[----:B------:R-:W-:Y:S02]  /*0fd0*/  MOV R7, R25 ;  /* 0x0000001900077202 */ /* 0x000fe40000000f00 */
[----:B------:R-:W-:-:S07]  /*0fe0*/  MOV R4, 0x1000 ;  /* 0x0000100000047802 */ /* 0x000fce0000000f00 */
[----:B------:R-:W-:Y:S05]  /*0ff0*/  CALL.REL.NOINC `($__internal_0_$__cuda_sm20_div_s64) ;  /* 0x0000003000147944 */ /* 0x000fea0003c00000 */
[----:B------:R-:W-:Y:S02]  /*1000*/  IMAD.MOV.U32 R16, RZ, RZ, R9 ;  /* 0x000000ffff107224 */ /* 0x000fe400078e0009 */
[----:B------:R-:W-:-:S07]  /*1010*/  IMAD.MOV.U32 R17, RZ, RZ, R8 ;  /* 0x000000ffff117224 */ /* 0x000fce00078e0008 */
.L_x_19:
[----:B------:R-:W-:Y:S05]  /*1020*/  BSYNC.RECONVERGENT B0 ;  /* 0x0000000000007941 */ /* 0x000fea0003800200 */
.L_x_17:
        /* <DEDUP_REMOVED lines=31> */
.L_x_21:
[----:B------:R-:W-:Y:S01]  /*1220*/  IMAD.MOV.U32 R26, RZ, RZ, R16 ;  /* 0x000000ffff1a7224 */ /* 0x000fe200078e0010 */
[----:B------:R-:W-:Y:S01]  /*1230*/  MOV R4, 0x1260 ;  /* 0x0000126000047802 */ /* 0x000fe20000000f00 */
[----:B------:R-:W-:-:S07]  /*1240*/  IMAD.MOV.U32 R7, RZ, RZ, R17 ;  /* 0x000000ffff077224 */ /* 0x000fce00078e0011 */
[----:B------:R-:W-:Y:S05]  /*1250*/  CALL.REL.NOINC `($__internal_0_$__cuda_sm20_div_s64) ;  /* 0x0000002c007c7944 */ /* 0x000fea0003c00000 */
[----:B------:R-:W-:Y:S01]  /*1260*/  MOV R24, R9 ;  /* 0x0000000900187202 */ /* 0x000fe20000000f00 */
[----:B------:R-:W-:-:S07]  /*1270*/  IMAD.MOV.U32 R25, RZ, RZ, R8 ;  /* 0x000000ffff197224 */ /* 0x000fce00078e0008 */
.L_x_22:
[----:B------:R-:W-:Y:S05]  /*1280*/  BSYNC.RECONVERGENT B0 ;  /* 0x0000000000007941 */ /* 0x000fea0003800200 */
.L_x_20:
        /* <DEDUP_REMOVED lines=13> */
[----:B------:R-:W-:-:S06]  /*1360*/  ISETP.NE.U32.AND P2, PT, R6, RZ, PT ;  /* 0x000000ff0600720c */ /* 0x000fcc0003f45070 */
[----:B0-----:R-:W0:Y:S02]  /*1370*/  MUFU.RCP R7, R7 ;  /* 0x0000000700077308 */ /* 0x001e240000001000 */
[----:B0-----:R-:W-:Y:S02]  /*1380*/  VIADD R4, R7, 0xffffffe ;  /* 0x0ffffffe07047836 */ /* 0x001fe40000000000 */
[----:B------:R-:W-:-:S04]  /*1390*/  IMAD.MOV.U32 R7, RZ, RZ, RZ ;  /* 0x000000ffff077224 */ /* 0x000fc800078e00ff */
        /* <DEDUP_REMOVED lines=14> */
.L_x_24:
[----:B------:R-:W-:Y:S01]  /*1480*/  MOV R26, R24 ;  /* 0x00000018001a7202 */ /* 0x000fe20000000f00 */
[----:B------:R-:W-:Y:S01]  /*1490*/  IMAD.MOV.U32 R7, RZ, RZ, R25 ;  /* 0x000000ffff077224 */ /* 0x000fe200078e0019 */
[----:B------:R-:W-:-:S07]  /*14a0*/  MOV R4, 0x14c0 ;  /* 0x000014c000047802 */ /* 0x000fce0000000f00 */
[----:B------:R-:W-:Y:S05]  /*14b0*/  CALL.REL.NOINC `($__internal_0_$__cuda_sm20_div_s64) ;  /* 0x0000002800e47944 */ /* 0x000fea0003c00000 */
[----:B------:R-:W-:Y:S01]  /*14c0*/  IMAD.MOV.U32 R26, RZ, RZ, R9 ;  /* 0x000000ffff1a7224 */ /* 0x000fe200078e0009 */
[----:B------:R-:W-:-:S07]  /*14d0*/  MOV R7, R8 ;  /* 0x0000000800077202 */ /* 0x000fce0000000f00 */
.L_x_25:
[----:B------:R-:W-:Y:S05]  /*14e0*/  BSYNC.RECONVERGENT B0 ;  /* 0x0000000000007941 */ /* 0x000fea0003800200 */
.L_x_23:
[----:B------:R-:W-:-:S04]  /*14f0*/  IMAD.MOV R25, RZ, RZ, -R26 ;  /* 0x000000ffff197224 */ /* 0x000fc800078e0a1a */
[----:B------:R-:W-:-:S05]  /*1500*/  IMAD R25, R6, R25, R24 ;  /* 0x0000001906197224 */ /* 0x000fca00078e0218 */
[----:B------:R2:W-:Y:S01]  /*1510*/  STG.E desc[UR8][R18.64+-0x20], R25 ;  /* 0xffffe01912007986 */ /* 0x0005e2000c101908 */
[----:B------:R-:W-:Y:S05]  /*1520*/  BRA.U UP0, `(.L_x_26) ;  /* 0xffffffed00207547 */ /* 0x000fea000b83ffff */
.L_x_1:
[----:B------:R-:W-:-:S09]  /*1530*/  UISETP.NE.AND UP0, UPT, UR6, URZ, UPT ;  /* 0x000000ff0600728c */ /* 0x000fd2000bf05270 */
[----:B------:R-:W-:Y:S05]  /*1540*/  BRA.U !UP0, `(.L_x_0) ;  /* 0x0000001108a87547 */ /* 0x000fea000b800000 */
[----:B------:R-:W0:Y:S01]  /*1550*/  LDCU UR4, c[0x0][0x380] ;  /* 0x00007000ff0477ac */ /* 0x000e220008000800 */
[----:B------:R-:W-:Y:S02]  /*1560*/  UISETP.GE.U32.AND UP0, UPT, UR6, 0x4, UPT ;  /* 0x000000040600788c */ /* 0x000fe4000bf06070 */
[----:B0-----:R-:W-:-:S07]  /*1570*/  ULOP3.LUT UR4, UR4, 0x3, URZ, 0xc0, !UPT ;  /* 0x0000000304047892 */ /* 0x001fce000f8ec0ff */
[----:B------:R-:W-:Y:S05]  /*1580*/  BRA.U !UP0, `(.L_x_27) ;  /* 0x0000000908847547 */ /* 0x000fea000b800000 */
[----:B------:R-:W0:Y:S01]  /*1590*/  LDC.64 R4, c[0x0][0x390] ;  /* 0x0000e400ff047b82 */ /* 0x000e220000000a00 */
[----:B------:R-:W-:-:S04]  /*15a0*/  VIADD R9, R3, 0xffffffff ;  /* 0xffffffff03097836 */ /* 0x000fc80000000000 */
[----:B0-----:R-:W-:-:S05]  /*15b0*/  IMAD.WIDE.U32 R4, R9, 0x4, R4 ;  /* 0x0000000409047825 */ /* 0x001fca00078e0004 */
[----:B------:R-:W3:Y:S01]  /*15c0*/  LDG.E R6, desc[UR8][R4.64] ;  /* 0x0000000804067981 */ /* 0x000ee2000c1e1900 */
[----:B------:R-:W-:Y:S01]  /*15d0*/  BSSY.RECONVERGENT B0, `(.L_x_28) ;  /* 0x000001e000007945 */ /* 0x000fe20003800200 */
[----:B---3--:R-:W-:-:S04]  /*15e0*/  SHF.R.S32.HI R10, RZ, 0x1f, R6 ;  /* 0x0000001fff0a7819 */ /* 0x008fc80000011406 */
[----:B------:R-:W-:-:S04]  /*15f0*/  LOP3.LUT R8, R7, R10, RZ, 0xfc, !PT ;  /* 0x0000000a07087212 */ /* 0x000fc800078efcff */
[----:B------:R-:W-:-:S13]  /*1600*/  ISETP.NE.U32.AND P0, PT, R8, RZ, PT ;  /* 0x000000ff0800720c */ /* 0x000fda0003f05070 */
[----:B------:R-:W-:Y:S05]  /*1610*/  @P0 BRA `(.L_x_29) ;  /* 0x0000000000500947 */ /* 0x000fea0003800000 */
[----:B------:R-:W0:Y:S01]  /*1620*/  I2F.U32.RP R7, R6 ;  /* 0x0000000600077306 */ /* 0x000e220000209000 */
[----:B------:R-:W-:Y:S01]  /*1630*/  IMAD.MOV R9, RZ, RZ, -R6 ;  /* 0x000000ffff097224 */ /* 0x000fe200078e0a06 */
[----:B------:R-:W-:Y:S01]  /*1640*/  ISETP.NE.U32.AND P2, PT, R6, RZ, PT ;  /* 0x000000ff0600720c */ /* 0x000fe20003f45070 */
[----:B--2---:R-:W-:-:S05]  /*1650*/  IMAD.MOV.U32 R19, RZ, RZ, RZ ;  /* 0x000000ffff137224 */ /* 0x004fca00078e00ff */
        /* <DEDUP_REMOVED lines=16> */
.L_x_29:
[----:B------:R-:W-:Y:S01]  /*1760*/  IMAD.MOV.U32 R5, RZ, RZ, R10 ;  /* 0x000000ffff057224 */ /* 0x000fe200078e000a */
[----:B------:R-:W-:-:S07]  /*1770*/  MOV R4, 0x1790 ;  /* 0x0000179000047802 */ /* 0x000fce0000000f00 */
[----:B--2---:R-:W-:Y:S05]  /*1780*/  CALL.REL.NOINC `($__internal_0_$__cuda_sm20_div_s64) ;  /* 0x0000002800307944 */ /* 0x004fea0003c00000 */
[----:B------:R-:W-:Y:S01]  /*1790*/  MOV R18, R9 ;  /* 0x0000000900127202 */ /* 0x000fe20000000f00 */
[----:B------:R-:W-:-:S07]  /*17a0*/  IMAD.MOV.U32 R19, RZ, RZ, R8 ;  /* 0x000000ffff137224 */ /* 0x000fce00078e0008 */
.L_x_30:
[----:B------:R-:W-:Y:S05]  /*17b0*/  BSYNC.RECONVERGENT B0 ;  /* 0x0000000000007941 */ /* 0x000fea0003800200 */
.L_x_28:
[----:B------:R-:W0:Y:S01]  /*17c0*/  LDC.64 R4, c[0x0][0x390] ;  /* 0x0000e400ff047b82 */ /* 0x000e220000000a00 */
[----:B------:R-:W1:Y:S01]  /*17d0*/  LDCU.64 UR6, c[0x0][0x3e0] ;  /* 0x00007c00ff0677ac */ /* 0x000e620008000a00 */
[----:B------:R-:W-:Y:S01]  /*17e0*/  SHF.R.S32.HI R7, RZ, 0x1f, R3 ;  /* 0x0000001fff077819 */ /* 0x000fe20000011403 */
[----:B------:R-:W-:Y:S01]  /*17f0*/  IMAD.MOV R11, RZ, RZ, -R18 ;  /* 0x000000ffff0b7224 */ /* 0x000fe200078e0a12 */
[----:B------:R-:W-:-:S04]  /*1800*/  IADD3 R8, P0, PT, R2, R3, RZ ;  /* 0x0000000302087210 */ /* 0x000fc80007f1e0ff */
[----:B------:R-:W-:Y:S02]  /*1810*/  LEA.HI.X.SX32 R9, R2, R7, 0x1, P0 ;  /* 0x0000000702097211 */ /* 0x000fe400000f0eff */
[----:B------:R-:W-:Y:S02]  /*1820*/  IADD3 R7, PT, PT, R3, -0x2, RZ ;  /* 0xfffffffe03077810 */ /* 0x000fe40007ffe0ff */
[----:B-1----:R-:W-:-:S04]  /*1830*/  LEA R16, P0, R8, UR6, 0x2 ;  /* 0x0000000608107c11 */ /* 0x002fc8000f8010ff */
[----:B------:R-:W-:Y:S01]  /*1840*/  LEA.HI.X R17, R8, UR7, R9, 0x2, P0 ;  /* 0x0000000708117c11 */ /* 0x000fe200080f1409 */
[----:B------:R-:W-:Y:S02]  /*1850*/  IMAD R9, R6, R11, R26 ;  /* 0x0000000b06097224 */ /* 0x000fe400078e021a */
[----:B0-----:R-:W-:-:S03]  /*1860*/  IMAD.WIDE.U32 R6, R7, 0x4, R4 ;  /* 0x0000000407067825 */ /* 0x001fc600078e0004 */
        /* <DEDUP_REMOVED lines=27> */
.L_x_32:
[----:B------:R-:W-:Y:S01]  /*1a20*/  MOV R26, R18 ;  /* 0x00000012001a7202 */ /* 0x000fe20000000f00 */
[----:B------:R-:W-:Y:S01]  /*1a30*/  IMAD.MOV.U32 R7, RZ, RZ, R19 ;  /* 0x000000ffff077224 */ /* 0x000fe200078e0013 */
[----:B------:R-:W-:-:S07]  /*1a40*/  MOV R4, 0x1a60 ;  /* 0x00001a6000047802 */ /* 0x000fce0000000f00 */
[----:B------:R-:W-:Y:S05]  /*1a50*/  CALL.REL.NOINC `($__internal_0_$__cuda_sm20_div_s64) ;  /* 0x00000024007c7944 */ /* 0x000fea0003c00000 */
[----:B------:R-:W-:Y:S01]  /*1a60*/  MOV R20, R9 ;  /* 0x0000000900147202 */ /* 0x000fe20000000f00 */
[----:B------:R-:W-:-:S07]  /*1a70*/  IMAD.MOV.U32 R21, RZ, RZ, R8 ;  /* 0x000000ffff157224 */ /* 0x000fce00078e0008 */
.L_x_33:
[----:B------:R-:W-:Y:S05]  /*1a80*/  BSYNC.RECONVERGENT B0 ;  /* 0x0000000000007941 */ /* 0x000fea0003800200 */
.L_x_31:
[----:B------:R-:W0:Y:S01]  /*1a90*/  LDC.64 R4, c[0x0][0x390] ;  /* 0x0000e400ff047b82 */ /* 0x000e220000000a00 */
[----:B------:R-:W-:Y:S01]  /*1aa0*/  IADD3 R19, PT, PT, -R20, RZ, RZ ;  /* 0x000000ff14137210 */ /* 0x000fe20007ffe1ff */
[----:B------:R-:W-:-:S04]  /*1ab0*/  VIADD R7, R3, 0xfffffffd ;  /* 0xfffffffd03077836 */ /* 0x000fc80000000000 */
[----:B------:R-:W-:-:S05]  /*1ac0*/  IMAD R19, R6, R19, R18 ;  /* 0x0000001306137224 */ /* 0x000fca00078e0212 */
[----:B------:R1:W-:Y:S01]  /*1ad0*/  STG.E desc[UR8][R16.64+-0x8], R19 ;  /* 0xfffff81310007986 */ /* 0x0003e2000c101908 */
[----:B0-----:R-:W-:-:S06]  /*1ae0*/  IMAD.WIDE.U32 R6, R7, 0x4, R4 ;  /* 0x0000000407067825 */ /* 0x001fcc00078e0004 */
[----:B------:R-:W2:Y:S01]  /*1af0*/  LDG.E R6, desc[UR8][R6.64] ;  /* 0x0000000806067981 */ /* 0x000ea2000c1e1900 */
[----:B------:R-:W-:Y:S01]  /*1b00*/  BSSY.RECONVERGENT B0, `(.L_x_34) ;  /* 0x000001f000007945 */ /* 0x000fe20003800200 */
[----:B--2---:R-:W-:-:S04]  /*1b10*/  SHF.R.S32.HI R5, RZ, 0x1f, R6 ;  /* 0x0000001fff057819 */ /* 0x004fc80000011406 */
[----:B------:R-:W-:-:S04]  /*1b20*/  LOP3.LUT R4, R21, R5, RZ, 0xfc, !PT ;  /* 0x0000000515047212 */ /* 0x000fc800078efcff */
[----:B------:R-:W-:-:S13]  /*1b30*/  ISETP.NE.U32.AND P0, PT, R4, RZ, PT ;  /* 0x000000ff0400720c */ /* 0x000fda0003f05070 */
[----:B-1----:R-:W-:Y:S05]  /*1b40*/  @P0 BRA `(.L_x_35) ;  /* 0x0000000000500947 */ /* 0x002fea0003800000 */
[----:B------:R-:W0:Y:S01]  /*1b50*/  I2F.U32.RP R7, R6 ;  /* 0x0000000600077306 */ /* 0x000e220000209000 */
[----:B------:R-:W-:Y:S01]  /*1b60*/  IMAD.MOV R9, RZ, RZ, -R6 ;  /* 0x000000ffff097224 */ /* 0x000fe200078e0a06 */
[----:B------:R-:W-:Y:S01]  /*1b70*/  ISETP.NE.U32.AND P2, PT, R6, RZ, PT ;  /* 0x000000ff0600720c */ /* 0x000fe20003f45070 */
[----:B------:R-:W-:-:S05]  /*1b80*/  IMAD.MOV.U32 R19, RZ, RZ, RZ ;  /* 0x000000ffff137224 */ /* 0x000fca00078e00ff */
[----:B0-----:R-:W0:Y:S02]  /*1b90*/  MUFU.RCP R7, R7 ;  /* 0x0000000700077308 */ /* 0x001e240000001000 */
[----:B0-----:R-:W-:-:S06]  /*1ba0*/  IADD3 R4, PT, PT, R7, 0xffffffe, RZ ;  /* 0x0ffffffe07047810 */ /* 0x001fcc0007ffe0ff */
        /* <DEDUP_REMOVED lines=11> */
[----:B------:R-:W-:Y:S02]  /*1c60*/  @P1 IADD3 R18, PT, PT, R18, 0x1, RZ ;  /* 0x0000000112121810 */ /* 0x000fe40007ffe0ff */
[----:B------:R-:W-:Y:S01]  /*1c70*/  @!P2 LOP3.LUT R18, RZ, R6, RZ, 0x33, !PT ;  /* 0x00000006ff12a212 */ /* 0x000fe200078e33ff */
[----:B------:R-:W-:Y:S06]  /*1c80*/  BRA `(.L_x_36) ;  /* 0x0000000000187947 */ /* 0x000fec0003800000 */
.L_x_35:
[----:B------:R-:W-:Y:S01]  /*1c90*/  MOV R26, R20 ;  /* 0x00000014001a7202 */ /* 0x000fe20000000f00 */
[----:B------:R-:W-:Y:S01]  /*1ca0*/  IMAD.MOV.U32 R7, RZ, RZ, R21 ;  /* 0x000000ffff077224 */ /* 0x000fe200078e0015 */
[----:B------:R-:W-:-:S07]  /*1cb0*/  MOV R4, 0x1cd0 ;  /* 0x00001cd000047802 */ /* 0x000fce0000000f00 */
[----:B------:R-:W-:Y:S05]  /*1cc0*/  CALL.REL.NOINC `($__internal_0_$__cuda_sm20_div_s64) ;  /* 0x0000002000e07944 */ /* 0x000fea0003c00000 */
[----:B------:R-:W-:Y:S01]  /*1cd0*/  MOV R18, R9 ;  /* 0x0000000900127202 */ /* 0x000fe20000000f00 */
[----:B------:R-:W-:-:S07]  /*1ce0*/  IMAD.MOV.U32 R19, RZ, RZ, R8 ;  /* 0x000000ffff137224 */ /* 0x000fce00078e0008 */
.L_x_36:
[----:B------:R-:W-:Y:S05]  /*1cf0*/  BSYNC.RECONVERGENT B0 ;  /* 0x0000000000007941 */ /* 0x000fea0003800200 */
.L_x_34:
        /* <DEDUP_REMOVED lines=14> */
[----:B------:R-:W-:-:S06]  /*1de0*/  ISETP.NE.U32.AND P2, PT, R6, RZ, PT ;  /* 0x000000ff0600720c */ /* 0x000fcc0003f45070 */
[----:B0-----:R-:W0:Y:S02]  /*1df0*/  MUFU.RCP R7, R7 ;  /* 0x0000000700077308 */ /* 0x001e240000001000 */
[----:B0-----:R-:W-:Y:S01]  /*1e00*/  IADD3 R4, PT, PT, R7, 0xffffffe, RZ ;  /* 0x0ffffffe07047810 */ /* 0x001fe20007ffe0ff */
[----:B------:R-:W-:-:S05]  /*1e10*/  IMAD.MOV.U32 R7, RZ, RZ, RZ ;  /* 0x000000ffff077224 */ /* 0x000fca00078e00ff */
        /* <DEDUP_REMOVED lines=14> */
.L_x_38:
[----:B------:R-:W-:Y:S01]  /*1f00*/  MOV R26, R18 ;  /* 0x00000012001a7202 */ /* 0x000fe20000000f00 */
[----:B------:R-:W-:Y:S01]  /*1f10*/  IMAD.MOV.U32 R7, RZ, RZ, R19 ;  /* 0x000000ffff077224 */ /* 0x000fe200078e0013 */
[----:B------:R-:W-:-:S07]  /*1f20*/  MOV R4, 0x1f40 ;  /* 0x00001f4000047802 */ /* 0x000fce0000000f00 */
[----:B------:R-:W-:Y:S05]  /*1f30*/  CALL.REL.NOINC `($__internal_0_$__cuda_sm20_div_s64) ;  /* 0x0000002000447944 */ /* 0x000fea0003c00000 */
[----:B------:R-:W-:Y:S01]  /*1f40*/  MOV R26, R9 ;  /* 0x00000009001a7202 */ /* 0x000fe20000000f00 */
[----:B------:R-:W-:-:S07]  /*1f50*/  IMAD.MOV.U32 R7, RZ, RZ, R8 ;  /* 0x000000ffff077224 */ /* 0x000fce00078e0008 */
.L_x_39:
[----:B------:R-:W-:Y:S05]  /*1f60*/  BSYNC.RECONVERGENT B0 ;  /* 0x0000000000007941 */ /* 0x000fea0003800200 */
.L_x_37:
[----:B------:R-:W-:-:S05]  /*1f70*/  IADD3 R19, PT, PT, -R26, RZ, RZ ;  /* 0x000000ff1a137210 */ /* 0x000fca0007ffe1ff */
[----:B------:R-:W-:-:S05]  /*1f80*/  IMAD R19, R6, R19, R18 ;  /* 0x0000001306137224 */ /* 0x000fca00078e0212 */
[----:B------:R0:W-:Y:S02]  /*1f90*/  STG.E desc[UR8][R16.64+-0x10], R19 ;  /* 0xfffff01310007986 */ /* 0x0001e4000c101908 */
.L_x_27:
[----:B------:R-:W-:-:S09]  /*1fa0*/  UISETP.NE.AND UP0, UPT, UR4, URZ, UPT ;  /* 0x000000ff0400728c */ /* 0x000fd2000bf05270 */
[----:B------:R-:W-:Y:S05]  /*1fb0*/  BRA.U !UP0, `(.L_x_0) ;  /* 0x00000009080c7547 */ /* 0x000fea000b800000 */
[----:B------:R-:W-:-:S09]  /*1fc0*/  UISETP.NE.AND UP0, UPT, UR4, 0x1, UPT ;  /* 0x000000010400788c */ /* 0x000fd2000bf05270 */
[----:B------:R-:W-:Y:S05]  /*1fd0*/  BRA.U !UP0, `(.L_x_40) ;  /* 0x00000005084c7547 */ /* 0x000fea000b800000 */
[----:B------:R-:W1:Y:S01]  /*1fe0*/  LDC.64 R4, c[0x0][0x390] ;  /* 0x0000e400ff047b82 */ /* 0x000e620000000a00 */
[----:B------:R-:W-:-:S04]  /*1ff0*/  VIADD R9, R3, 0xffffffff ;  /* 0xffffffff03097836 */ /* 0x000fc80000000000 */
[----:B-1----:R-:W-:-:S05]  /*2000*/  IMAD.WIDE.U32 R4, R9, 0x4, R4 ;  /* 0x0000000409047825 */ /* 0x002fca00078e0004 */
[----:B------:R-:W3:Y:S01]  /*2010*/  LDG.E R6, desc[UR8][R4.64] ;  /* 0x0000000804067981 */ /* 0x000ee2000c1e1900 */
[----:B------:R-:W-:Y:S01]  /*2020*/  BSSY.RECONVERGENT B0, `(.L_x_41) ;  /* 0x000001e000007945 */ /* 0x000fe20003800200 */
[----:B---3--:R-:W-:-:S04]  /*2030*/  SHF.R.S32.HI R10, RZ, 0x1f, R6 ;  /* 0x0000001fff0a7819 */ /* 0x008fc80000011406 */
[----:B------:R-:W-:-:S04]  /*2040*/  LOP3.LUT R8, R7, R10, RZ, 0xfc, !PT ;  /* 0x0000000a07087212 */ /* 0x000fc800078efcff */
[----:B------:R-:W-:-:S13]  /*2050*/  ISETP.NE.U32.AND P0, PT, R8, RZ, PT ;  /* 0x000000ff0800720c */ /* 0x000fda0003f05070 */
[----:B------:R-:W-:Y:S05]  /*2060*/  @P0 BRA `(.L_x_42) ;  /* 0x0000000000500947 */ /* 0x000fea0003800000 */
[----:B------:R-:W1:Y:S01]  /*2070*/  I2F.U32.RP R7, R6 ;  /* 0x0000000600077306 */ /* 0x000e620000209000 */
[----:B------:R-:W-:Y:S01]  /*2080*/  IMAD.MOV R9, RZ, RZ, -R6 ;  /* 0x000000ffff097224 */ /* 0x000fe200078e0a06 */
[----:B------:R-:W-:Y:S01]  /*2090*/  ISETP.NE.U32.AND P2, PT, R6, RZ, PT ;  /* 0x000000ff0600720c */ /* 0x000fe20003f45070 */
[----:B0-2---:R-:W-:-:S05]  /*20a0*/  IMAD.MOV.U32 R19, RZ, RZ, RZ ;  /* 0x000000ffff137224 */ /* 0x005fca00078e00ff */
[----:B-1----:R-:W0:Y:S02]  /*20b0*/  MUFU.RCP R7, R7 ;  /* 0x0000000700077308 */ /* 0x002e240000001000 */
        /* <DEDUP_REMOVED lines=15> */
.L_x_42:
[----:B------:R-:W-:Y:S02]  /*21b0*/  MOV R5, R10 ;  /* 0x0000000a00057202 */ /* 0x000fe40000000f00 */
[----:B------:R-:W-:-:S07]  /*21c0*/  MOV R4, 0x21e0 ;  /* 0x000021e000047802 */ /* 0x000fce0000000f00 */
[----:B0-2---:R-:W-:Y:S05]  /*21d0*/  CALL.REL.NOINC `($__internal_0_$__cuda_sm20_div_s64) ;  /* 0x0000001c009c7944 */ /* 0x005fea0003c00000 */
[----:B------:R-:W-:Y:S01]  /*21e0*/  IMAD.MOV.U32 R18, RZ, RZ, R9 ;  /* 0x000000ffff127224 */ /* 0x000fe200078e0009 */
[----:B------:R-:W-:-:S07]  /*21f0*/  MOV R19, R8 ;  /* 0x0000000800137202 */ /* 0x000fce0000000f00 */
.L_x_43:
[----:B------:R-:W-:Y:S05]  /*2200*/  BSYNC.RECONVERGENT B0 ;  /* 0x0000000000007941 */ /* 0x000fea0003800200 */
.L_x_41:
[----:B------:R-:W0:Y:S01]  /*2210*/  LDC.64 R4, c[0x0][0x390] ;  /* 0x0000e400ff047b82 */ /* 0x000e220000000a00 */
[----:B------:R-:W1:Y:S01]  /*2220*/  LDCU.64 UR4, c[0x0][0x3e0] ;  /* 0x00007c00ff0477ac */ /* 0x000e620008000a00 */
[----:B------:R-:W-:Y:S01]  /*2230*/  SHF.R.S32.HI R7, RZ, 0x1f, R3 ;  /* 0x0000001fff077819 */ /* 0x000fe20000011403 */
[----:B------:R-:W-:Y:S01]  /*2240*/  IMAD.MOV R9, RZ, RZ, -R18 ;  /* 0x000000ffff097224 */ /* 0x000fe200078e0a12 */
[----:B------:R-:W-:Y:S02]  /*2250*/  IADD3 R8, P0, PT, R2, R3, RZ ;  /* 0x0000000302087210 */ /* 0x000fe40007f1e0ff */
[----:B------:R-:W-:Y:S01]  /*2260*/  IADD3 R3, PT, PT, R3, -0x2, RZ ;  /* 0xfffffffe03037810 */ /* 0x000fe20007ffe0ff */
[----:B------:R-:W-:Y:S01]  /*2270*/  IMAD R9, R6, R9, R26 ;  /* 0x0000000906097224 */ /* 0x000fe200078e021a */
[----:B------:R-:W-:Y:S02]  /*2280*/  LEA.HI.X.SX32 R7, R2, R7, 0x1, P0 ;  /* 0x0000000702077211 */ /* 0x000fe400000f0eff */
[----:B-1----:R-:W-:-:S04]  /*2290*/  LEA R16, P0, R8, UR4, 0x2 ;  /* 0x0000000408107c11 */ /* 0x002fc8000f8010ff */
[----:B------:R-:W-:Y:S01]  /*22a0*/  LEA.HI.X R17, R8, UR5, R7, 0x2, P0 ;  /* 0x0000000508117c11 */ /* 0x000fe200080f1407 */
[----:B0-----:R-:W-:-:S04]  /*22b0*/  IMAD.WIDE.U32 R4, R3, 0x4, R4 ;  /* 0x0000000403047825 */ /* 0x001fc800078e0004 */
        /* <DEDUP_REMOVED lines=8> */
[----:B------:R-:W-:Y:S02]  /*2340*/  IADD3 R9, PT, PT, RZ, -R6, RZ ;  /* 0x80000006ff097210 */ /* 0x000fe40007ffe0ff */
[----:B------:R-:W-:-:S05]  /*2350*/  ISETP.NE.U32.AND P2, PT, R6, RZ, PT ;  /* 0x000000ff0600720c */ /* 0x000fca0003f45070 */
[----:B0-----:R-:W0:Y:S02]  /*2360*/  MUFU.RCP R7, R7 ;  /* 0x0000000700077308 */ /* 0x001e240000001000 */
[----:B0-----:R-:W-:Y:S02]  /*2370*/  VIADD R4, R7, 0xffffffe ;  /* 0x0ffffffe07047836 */ /* 0x001fe40000000000 */
[----:B------:R-:W-:-:S04]  /*2380*/  HFMA2 R7, -RZ, RZ, 0, 0 ;  /* 0x00000000ff077431 */ /* 0x000fc800000001ff */
        /* <DEDUP_REMOVED lines=14> */
.L_x_45:
[----:B------:R-:W-:Y:S01]  /*2470*/  IMAD.MOV.U32 R26, RZ, RZ, R18 ;  /* 0x000000ffff1a7224 */ /* 0x000fe200078e0012 */
[----:B------:R-:W-:Y:S02]  /*2480*/  MOV R7, R19 ;  /* 0x0000001300077202 */ /* 0x000fe40000000f00 */
[----:B------:R-:W-:-:S07]  /*2490*/  MOV R4, 0x24b0 ;  /* 0x000024b000047802 */ /* 0x000fce0000000f00 */
[----:B------:R-:W-:Y:S05]  /*24a0*/  CALL.REL.NOINC `($__internal_0_$__cuda_sm20_div_s64) ;  /* 0x0000001800e87944 */ /* 0x000fea0003c00000 */
[----:B------:R-:W-:Y:S01]  /*24b0*/  IMAD.MOV.U32 R26, RZ, RZ, R9 ;  /* 0x000000ffff1a7224 */ /* 0x000fe200078e0009 */
[----:B------:R-:W-:-:S07]  /*24c0*/  MOV R7, R8 ;  /* 0x0000000800077202 */ /* 0x000fce0000000f00 */
.L_x_46:
[----:B------:R-:W-:Y:S05]  /*24d0*/  BSYNC.RECONVERGENT B0 ;  /* 0x0000000000007941 */ /* 0x000fea0003800200 */
.L_x_44:
[----:B------:R-:W-:-:S04]  /*24e0*/  IMAD.MOV R19, RZ, RZ, -R26 ;  /* 0x000000ffff137224 */ /* 0x000fc800078e0a1a */
[----:B------:R-:W-:-:S05]  /*24f0*/  IMAD R19, R6, R19, R18 ;  /* 0x0000001306137224 */ /* 0x000fca00078e0212 */
[----:B------:R1:W-:Y:S02]  /*2500*/  STG.E desc[UR8][R16.64+-0x8], R19 ;  /* 0xfffff81310007986 */ /* 0x0003e4000c101908 */
.L_x_40:
[----:B------:R-:W3:Y:S02]  /*2510*/  LDCU UR4, c[0x0][0x380] ;  /* 0x00007000ff0477ac */ /* 0x000ee40008000800 */
[----:B---3--:R-:W-:-:S04]  /*2520*/  ULOP3.LUT UR4, UR4, 0x1, URZ, 0xc0, !UPT ;  /* 0x0000000104047892 */ /* 0x008fc8000f8ec0ff */
[----:B------:R-:W-:-:S09]  /*2530*/  UISETP.NE.U32.AND UP0, UPT, UR4, 0x1, UPT ;  /* 0x000000010400788c */ /* 0x000fd2000bf05070 */
[----:B------:R-:W-:Y:S05]  /*2540*/  BRA.U UP0, `(.L_x_0) ;  /* 0x0000000100a87547 */ /* 0x000fea000b800000 */
[----:B------:R-:W3:Y:S01]  /*2550*/  LDC.64 R4, c[0x0][0x390] ;  /* 0x0000e400ff047b82 */ /* 0x000ee20000000a00 */
[----:B------:R-:W-:-:S05]  /*2560*/  IADD3 R9, PT, PT, R3, -0x1, RZ ;  /* 0xffffffff03097810 */ /* 0x000fca0007ffe0ff */
[----:B---3--:R-:W-:-:S05]  /*2570*/  IMAD.WIDE.U32 R4, R9, 0x4, R4 ;  /* 0x0000000409047825 */ /* 0x008fca00078e0004 */
[----:B------:R-:W3:Y:S01]  /*2580*/  LDG.E R6, desc[UR8][R4.64] ;  /* 0x0000000804067981 */ /* 0x000ee2000c1e1900 */
[----:B------:R-:W-:Y:S01]  /*2590*/  BSSY.RECONVERGENT B0, `(.L_x_47) ;  /* 0x000001c000007945 */ /* 0x000fe20003800200 */
[----:B---3--:R-:W-:-:S04]  /*25a0*/  SHF.R.S32.HI R10, RZ, 0x1f, R6 ;  /* 0x0000001fff0a7819 */ /* 0x008fc80000011406 */
[----:B------:R-:W-:-:S04]  /*25b0*/  LOP3.LUT R8, R7, R10, RZ, 0xfc, !PT ;  /* 0x0000000a07087212 */ /* 0x000fc800078efcff */
[----:B------:R-:W-:-:S13]  /*25c0*/  ISETP.NE.U32.AND P0, PT, R8, RZ, PT ;  /* 0x000000ff0800720c */ /* 0x000fda0003f05070 */
[----:B------:R-:W-:Y:S05]  /*25d0*/  @P0 BRA `(.L_x_48) ;  /* 0x00000000004c0947 */ /* 0x000fea0003800000 */
[----:B------:R-:W3:Y:S01]  /*25e0*/  I2F.U32.RP R7, R6 ;  /* 0x0000000600077306 */ /* 0x000ee20000209000 */
[----:B------:R-:W-:Y:S02]  /*25f0*/  IADD3 R9, PT, PT, RZ, -R6, RZ ;  /* 0x80000006ff097210 */ /* 0x000fe40007ffe0ff */
[----:B------:R-:W-:-:S05]  /*2600*/  ISETP.NE.U32.AND P2, PT, R6, RZ, PT ;  /* 0x000000ff0600720c */ /* 0x000fca0003f45070 */
[----:B---3--:R-:W3:Y:S02]  /*2610*/  MUFU.RCP R7, R7 ;  /* 0x0000000700077308 */ /* 0x008ee40000001000 */
[----:B---3--:R-:W-:-:S06]  /*2620*/  VIADD R4, R7, 0xffffffe ;  /* 0x0ffffffe07047836 */ /* 0x008fcc0000000000 */
[----:B------:R3:W4:Y:S02]  /*2630*/  F2I.FTZ.U32.TRUNC.NTZ R5, R4 ;  /* 0x0000000400057305 */ /* 0x000724000021f000 */
[----:B---3--:R-:W-:Y:S02]  /*2640*/  IMAD.MOV.U32 R4, RZ, RZ, RZ ;  /* 0x000000ffff047224 */ /* 0x008fe400078e00ff */
[----:B----4-:R-:W-:-:S04]  /*2650*/  IMAD R9, R9, R5, RZ ;  /* 0x0000000509097224 */ /* 0x010fc800078e02ff */
        /* <DEDUP_REMOVED lines=11> */
.L_x_48:
[----:B------:R-:W-:Y:S02]  /*2710*/  MOV R5, R10 ;  /* 0x0000000a00057202 */ /* 0x000fe40000000f00 */
[----:B------:R-:W-:-:S07]  /*2720*/  MOV R4, 0x2740 ;  /* 0x0000274000047802 */ /* 0x000fce0000000f00 */
[----:B012---:R-:W-:Y:S05]  /*2730*/  CALL.REL.NOINC `($__internal_0_$__cuda_sm20_div_s64) ;  /* 0x0000001800447944 */ /* 0x007fea0003c00000 */
[----:B------:R-:W-:-:S07]  /*2740*/  IMAD.MOV.U32 R5, RZ, RZ, R9 ;  /* 0x000000ffff057224 */ /* 0x000fce00078e0009 */
.L_x_49:
[----:B------:R-:W-:Y:S05]  /*2750*/  BSYNC.RECONVERGENT B0 ;  /* 0x0000000000007941 */ /* 0x000fea0003800200 */
.L_x_47:
[----:B------:R-:W3:Y:S01]  /*2760*/  LDCU.64 UR4, c[0x0][0x3e0] ;  /* 0x00007c00ff0477ac */ /* 0x000ee20008000a00 */
[----:B------:R-:W-:Y:S02]  /*2770*/  SHF.R.S32.HI R7, RZ, 0x1f, R3 ;  /* 0x0000001fff077819 */ /* 0x000fe40000011403 */
[C---:B------:R-:W-:Y:S02]  /*2780*/  IADD3 R3, P0, PT, R2.reuse, R3, RZ ;  /* 0x0000000302037210 */ /* 0x040fe40007f1e0ff */
[----:B------:R-:W-:Y:S02]  /*2790*/  IADD3 R9, PT, PT, -R5, RZ, RZ ;  /* 0x000000ff05097210 */ /* 0x000fe40007ffe1ff */
[----:B------:R-:W-:Y:S02]  /*27a0*/  LEA.HI.X.SX32 R8, R2, R7, 0x1, P0 ;  /* 0x0000000702087211 */ /* 0x000fe400000f0eff */
[----:B---3--:R-:W-:-:S04]  /*27b0*/  LEA R4, P0, R3, UR4, 0x2 ;  /* 0x0000000403047c11 */ /* 0x008fc8000f8010ff */
[----:B------:R-:W-:Y:S01]  /*27c0*/  LEA.HI.X R5, R3, UR5, R8, 0x2, P0 ;  /* 0x0000000503057c11 */ /* 0x000fe200080f1408 */
[----:B------:R-:W-:-:S05]  /*27d0*/  IMAD R3, R6, R9, R26 ;  /* 0x0000000906037224 */ /* 0x000fca00078e021a */
[----:B------:R3:W-:Y:S03]  /*27e0*/  STG.E desc[UR8][R4.64+-0x4], R3 ;  /* 0xfffffc0304007986 */ /* 0x0007e6000c101908 */
.L_x_0:
[----:B------:R-:W4:Y:S01]  /*27f0*/  LDCU UR4, c[0x0][0x384] ;  /* 0x00007080ff0477ac */ /* 0x000f220008000800 */
[----:B---3--:R-:W-:Y:S01]  /*2800*/  IMAD.MOV.U32 R3, RZ, RZ, 0x1 ;  /* 0x00000001ff037424 */ /* 0x008fe200078e00ff */
[----:B----4-:R-:W-:-:S09]  /*2810*/  UISETP.GE.AND UP0, UPT, UR4, 0x1, UPT ;  /* 0x000000010400788c */ /* 0x010fd2000bf06270 */
[----:B------:R-:W-:Y:S05]  /*2820*/  BRA.U !UP0, `(.L_x_50) ;  /* 0x0000001508f47547 */ /* 0x000fea000b800000 */
[----:B------:R-:W3:Y:S02]  /*2830*/  LDC R6, c[0x0][0x380] ;  /* 0x0000e000ff067b82 */ /* 0x000ee40000000800 */
[----:B---3--:R-:W-:-:S13]  /*2840*/  ISETP.GT.AND P0, PT, R6, RZ, PT ;  /* 0x000000ff0600720c */ /* 0x008fda0003f04270 */
[----:B------:R-:W-:Y:S05]  /*2850*/  @P0 BRA `(.L_x_51) ;  /* 0x0000000c00140947 */ /* 0x000fea0003800000 */
[----:B------:R-:W-:-:S07]  /*2860*/  HFMA2 R2, -RZ, RZ, 0, 0 ;  /* 0x00000000ff027431 */ /* 0x000fce00000001ff */
.L_x_56:
[----:B------:R-:W3:Y:S02]  /*2870*/  LDC.64 R4, c[0x0][0x388] ;  /* 0x0000e200ff047b82 */ /* 0x000ee40000000a00 */
[----:B---3--:R-:W-:-:S06]  /*2880*/  IMAD.WIDE.U32 R4, R2, 0x4, R4 ;  /* 0x0000000402047825 */ /* 0x008fcc00078e0004 */
[----:B------:R-:W3:Y:S01]  /*2890*/  LDG.E R4, desc[UR8][R4.64] ;  /* 0x0000000804047981 */ /* 0x000ee2000c1e1900 */
[----:B------:R-:W-:Y:S01]  /*28a0*/  IMAD.MOV.U32 R3, RZ, RZ, RZ ;  /* 0x000000ffff037224 */ /* 0x000fe200078e00ff */
[----:B---3--:R-:W-:-:S13]  /*28b0*/  ISETP.GE.AND P0, PT, R4, 0x1, PT ;  /* 0x000000010400780c */ /* 0x008fda0003f06270 */
[----:B-----5:R-:W-:Y:S05]  /*28c0*/  @!P0 BRA `(.L_x_52) ;  /* 0x0000000800e08947 */ /* 0x020fea0003800000 */
[----:B------:R-:W3:Y:S08]  /*28d0*/  LDC.64 R10, c[0x0][0x398] ;  /* 0x0000e600ff0a7b82 */ /* 0x000ef00000000a00 */
[----:B------:R-:W4:Y:S08]  /*28e0*/  LDC.64 R12, c[0x0][0x3a0] ;  /* 0x0000e800ff0c7b82 */ /* 0x000f300000000a00 */
[----:B------:R-:W2:Y:S01]  /*28f0*/  LDC.64 R14, c[0x0][0x3a8] ;  /* 0x0000ea00ff0e7b82 */ /* 0x000ea20000000a00 */
[----:B---3--:R-:W-:-:S07]  /*2900*/  IMAD.WIDE.U32 R10, R2, 0x8, R10 ;  /* 0x00000008020a7825 */ /* 0x008fce00078e000a */
[----:B01----:R-:W0:Y:S01]  /*2910*/  LDC.64 R16, c[0x0][0x3b0] ;  /* 0x0000ec00ff107b82 */ /* 0x003e220000000a00 */
[----:B------:R-:W5:Y:S01]  /*2920*/  LDG.E.64 R10, desc[UR8][R10.64] ;  /* 0x000000080a0a7981 */ /* 0x000f62000c1e1b00 */
[----:B----4-:R-:W-:-:S06]  /*2930*/  IMAD.WIDE.U32 R12, R2, 0x8, R12 ;  /* 0x00000008020c7825 */ /* 0x010fcc00078e000c */
[----:B------:R-:W5:Y:S01]  /*2940*/  LDG.E.64 R12, desc[UR8][R12.64] ;  /* 0x000000080c0c7981 */ /* 0x000f62000c1e1b00 */
[----:B--2---:R-:W-:-:S06]  /*2950*/  IMAD.WIDE.U32 R14, R2, 0x8, R14 ;  /* 0x00000008020e7825 */ /* 0x004fcc00078e000e */
[----:B------:R-:W5:Y:S01]  /*2960*/  LDG.E.64 R14, desc[UR8][R14.64] ;  /* 0x000000080e0e7981 */ /* 0x000f62000c1e1b00 */
[C---:B------:R-:W-:Y:S02]  /*2970*/  ISETP.GE.U32.AND P1, PT, R4.reuse, 0x4, PT ;  /* 0x000000040400780c */ /* 0x040fe40003f26070 */
[----:B------:R-:W-:Y:S01]  /*2980*/  LOP3.LUT R5, R4, 0x3, RZ, 0xc0, !PT ;  /* 0x0000000304057812 */ /* 0x000fe200078ec0ff */
[----:B------:R-:W-:Y:S01]  /*2990*/  IMAD.MOV.U32 R3, RZ, RZ, RZ ;  /* 0x000000ffff037224 */ /* 0x000fe200078e00ff */
[----:B------:R-:W-:Y:S01]  /*29a0*/  MOV R6, RZ ;  /* 0x000000ff00067202 */ /* 0x000fe20000000f00 */
[----:B0-----:R-:W-:Y:S01]  /*29b0*/  IMAD.WIDE.U32 R16, R2, 0x8, R16 ;  /* 0x0000000802107825 */ /* 0x001fe200078e0010 */
[----:B------:R-:W-:-:S07]  /*29c0*/  ISETP.NE.AND P0, PT, R5, RZ, PT ;  /* 0x000000ff0500720c */ /* 0x000fce0003f05270 */
[----:B------:R-:W-:Y:S06]  /*29d0*/  @!P1 BRA `(.L_x_53) ;  /* 0x0000000400709947 */ /* 0x000fec0003800000 */
[----:B------:R-:W-:Y:S01]  /*29e0*/  HFMA2 R9, -RZ, RZ, 0, 0 ;  /* 0x00000000ff097431 */ /* 0x000fe200000001ff */
[----:B------:R-:W-:Y:S01]  /*29f0*/  LOP3.LUT R6, R4, 0x7ffffffc, RZ, 0xc0, !PT ;  /* 0x7ffffffc04067812 */ /* 0x000fe200078ec0ff */
[----:B------:R-:W-:-:S07]  /*2a00*/  IMAD.MOV.U32 R3, RZ, RZ, RZ ;  /* 0x000000ffff037224 */ /* 0x000fce00078e00ff */
.L_x_54:
[C---:B-----5:R-:W-:Y:S01]  /*2a10*/  IMAD.WIDE.U32 R20, R9.reuse, 0x4, R12 ;  /* 0x0000000409147825 */ /* 0x060fe200078e000c */
[----:B------:R-:W0:Y:S01]  /*2a20*/  LDC.64 R30, c[0x0][0x3c8] ;  /* 0x0000f200ff1e7b82 */ /* 0x000e220000000a00 */
[----:B------:R-:W2:Y:S04]  /*2a30*/  LDG.E.64 R32, desc[UR8][R16.64] ;  /* 0x0000000810207981 */ /* 0x000ea8000c1e1b00 */
[----:B------:R-:W3:Y:S01]  /*2a40*/  LDG.E R24, desc[UR8][R20.64] ;  /* 0x0000000814187981 */ /* 0x000ee2000c1e1900 */
[----:B------:R-:W-:-:S03]  /*2a50*/  IMAD.WIDE.U32 R18, R9, 0x4, R10 ;  /* 0x0000000409127825 */ /* 0x000fc600078e000a */
[----:B------:R-:W4:Y:S04]  /*2a60*/  LDG.E R7, desc[UR8][R20.64+0x4] ;  /* 0x0000040814077981 */ /* 0x000f28000c1e1900 */
[----:B------:R-:W0:Y:S04]  /*2a70*/  LDG.E R25, desc[UR8][R18.64] ;  /* 0x0000000812197981 */ /* 0x000e28000c1e1900 */
[----:B------:R-:W2:Y:S04]  /*2a80*/  LDG.E R22, desc[UR8][R20.64+0x8] ;  /* 0x0000080814167981 */ /* 0x000ea8000c1e1900 */
[----:B------:R-:W2:Y:S04]  /*2a90*/  LDG.E R23, desc[UR8][R18.64+0x4] ;  /* 0x0000040812177981 */ /* 0x000ea8000c1e1900 */
[----:B------:R-:W2:Y:S04]  /*2aa0*/  LDG.E R8, desc[UR8][R20.64+0xc] ;  /* 0x00000c0814087981 */ /* 0x000ea8000c1e1900 */
[----:B------:R-:W2:Y:S04]  /*2ab0*/  LDG.E R27, desc[UR8][R18.64+0x8] ;  /* 0x00000808121b7981 */ /* 0x000ea8000c1e1900 */
[----:B------:R1:W2:Y:S01]  /*2ac0*/  LDG.E R37, desc[UR8][R18.64+0xc] ;  /* 0x00000c0812257981 */ /* 0x0002a2000c1e1900 */
[----:B------:R-:W-:-:S05]  /*2ad0*/  IMAD.WIDE.U32 R44, R9, 0x4, R14 ;  /* 0x00000004092c7825 */ /* 0x000fca00078e000e */
[----:B------:R-:W2:Y:S04]  /*2ae0*/  LDG.E R41, desc[UR8][R44.64+0x4] ;  /* 0x000004082c297981 */ /* 0x000ea8000c1e1900 */
[----:B------:R-:W2:Y:S04]  /*2af0*/  LDG.E R43, desc[UR8][R44.64+0x8] ;  /* 0x000008082c2b7981 */ /* 0x000ea8000c1e1900 */
[----:B------:R-:W2:Y:S01]  /*2b00*/  LDG.E R39, desc[UR8][R44.64+0xc] ;  /* 0x00000c082c277981 */ /* 0x000ea2000c1e1900 */
[----:B---3--:R-:W-:Y:S02]  /*2b10*/  ISETP.NE.AND P4, PT, R24, RZ, PT ;  /* 0x000000ff1800720c */ /* 0x008fe40003f85270 */
[----:B----4-:R-:W-:-:S02]  /*2b20*/  ISETP.NE.AND P3, PT, R7, RZ, PT ;  /* 0x000000ff0700720c */ /* 0x010fc40003f65270 */
[----:B------:R-:W3:Y:S09]  /*2b30*/  LDG.E R7, desc[UR8][R44.64] ;  /* 0x000000082c077981 */ /* 0x000ef2000c1e1900 */
[----:B0-----:R-:W-:-:S04]  /*2b40*/  @!P4 IMAD.WIDE R34, R25, 0x8, R30 ;  /* 0x000000081922c825 */ /* 0x001fc800078e021e */
[--C-:B-1----:R-:W-:Y:S02]  /*2b50*/  @P4 IMAD.WIDE R18, R25, 0x8, R30.reuse ;  /* 0x0000000819124825 */ /* 0x102fe400078e021e */
[----:B------:R-:W3:Y:S01]  /*2b60*/  @!P4 LDG.E.64 R34, desc[UR8][R34.64] ;  /* 0x000000082222c981 */ /* 0x000ee2000c1e1b00 */
[----:B--2---:R-:W-:Y:S01]  /*2b70*/  ISETP.NE.AND P1, PT, R22, RZ, PT ;  /* 0x000000ff1600720c */ /* 0x004fe20003f25270 */
[C-C-:B------:R-:W-:Y:S02]  /*2b80*/  @P3 IMAD.WIDE R20, R23.reuse, 0x8, R30.reuse ;  /* 0x0000000817143825 */ /* 0x140fe400078e021e */
[----:B------:R-:W2:Y:S01]  /*2b90*/  @P4 LDG.E.64 R18, desc[UR8][R18.64] ;  /* 0x0000000812124981 */ /* 0x000ea2000c1e1b00 */
[----:B------:R-:W-:Y:S01]  /*2ba0*/  ISETP.NE.AND P2, PT, R8, RZ, PT ;  /* 0x000000ff0800720c */ /* 0x000fe20003f45270 */
[--C-:B------:R-:W-:Y:S02]  /*2bb0*/  @!P3 IMAD.WIDE R22, R23, 0x8, R30.reuse ;  /* 0x000000081716b825 */ /* 0x100fe400078e021e */
[----:B------:R-:W4:Y:S04]  /*2bc0*/  @P3 LDG.E.64 R20, desc[UR8][R20.64] ;  /* 0x0000000814143981 */ /* 0x000f28000c1e1b00 */
[----:B------:R-:W4:Y:S02]  /*2bd0*/  @!P3 LDG.E.64 R22, desc[UR8][R22.64] ;  /* 0x000000081616b981 */ /* 0x000f24000c1e1b00 */
[----:B------:R-:W-:-:S04]  /*2be0*/  @P1 IMAD.WIDE R24, R27, 0x8, R30 ;  /* 0x000000081b181825 */ /* 0x000fc800078e021e */
[--C-:B------:R-:W-:Y:S02]  /*2bf0*/  @!P1 IMAD.WIDE R26, R27, 0x8, R30.reuse ;  /* 0x000000081b1a9825 */ /* 0x100fe400078e021e */
[----:B------:R-:W4:Y:S02]  /*2c00*/  @P1 LDG.E.64 R24, desc[UR8][R24.64] ;  /* 0x0000000818181981 */ /* 0x000f24000c1e1b00 */
[C-C-:B------:R-:W-:Y:S02]  /*2c10*/  @P2 IMAD.WIDE R28, R37.reuse, 0x8, R30.reuse ;  /* 0x00000008251c2825 */ /* 0x140fe400078e021e */
[----:B------:R-:W4:Y:S04]  /*2c20*/  @!P1 LDG.E.64 R26, desc[UR8][R26.64] ;  /* 0x000000081a1a9981 */ /* 0x000f28000c1e1b00 */
[----:B------:R-:W4:Y:S01]  /*2c30*/  @P2 LDG.E.64 R28, desc[UR8][R28.64] ;  /* 0x000000081c1c2981 */ /* 0x000f22000c1e1b00 */
[----:B------:R-:W-:-:S06]  /*2c40*/  @!P2 IMAD.WIDE R30, R37, 0x8, R30 ;  /* 0x00000008251ea825 */ /* 0x000fcc00078e021e */
[----:B------:R-:W4:Y:S01]  /*2c50*/  @!P2 LDG.E.64 R30, desc[UR8][R30.64] ;  /* 0x000000081e1ea981 */ /* 0x000f22000c1e1b00 */
[----:B------:R-:W-:-:S06]  /*2c60*/  IMAD.WIDE.U32 R36, R9, 0x4, R32 ;  /* 0x0000000409247825 */ /* 0x000fcc00078e0020 */
[----:B------:R-:W4:Y:S01]  /*2c70*/  LDG.E R37, desc[UR8][R36.64] ;  /* 0x0000000824257981 */ /* 0x000f22000c1e1900 */
[----:B------:R-:W-:-:S05]  /*2c80*/  IMAD.WIDE.U32 R32, R9, 0x4, R32 ;  /* 0x0000000409207825 */ /* 0x000fca00078e0020 */
[----:B------:R-:W4:Y:S01]  /*2c90*/  @P1 LDG.E R8, desc[UR8][R32.64+0x8] ;  /* 0x0000080820081981 */ /* 0x000f22000c1e1900 */
[----:B---3--:R-:W-:-:S04]  /*2ca0*/  @!P4 IMAD.WIDE R34, R7, 0x4, R34 ;  /* 0x000000040722c825 */ /* 0x008fc800078e0222 */
[----:B--2---:R-:W-:Y:S02]  /*2cb0*/  @P4 IMAD.WIDE R18, R7, 0x4, R18 ;  /* 0x0000000407124825 */ /* 0x004fe400078e0212 */
[----:B------:R-:W2:Y:S02]  /*2cc0*/  @!P4 LDG.E R34, desc[UR8][R34.64] ;  /* 0x000000082222c981 */ /* 0x000ea4000c1e1900 */
[C---:B----4-:R-:W-:Y:S02]  /*2cd0*/  @P3 IMAD.WIDE R20, R41.reuse, 0x4, R20 ;  /* 0x0000000429143825 */ /* 0x050fe400078e0214 */
[----:B------:R-:W3:Y:S02]  /*2ce0*/  @P4 LDG.E R18, desc[UR8][R18.64] ;  /* 0x0000000812124981 */ /* 0x000ee4000c1e1900 */
[----:B------:R-:W-:Y:S02]  /*2cf0*/  @!P3 IMAD.WIDE R22, R41, 0x4, R22 ;  /* 0x000000042916b825 */ /* 0x000fe400078e0216 */
[----:B------:R-:W4:Y:S04]  /*2d00*/  @P3 LDG.E R7, desc[UR8][R32.64+0x4] ;  /* 0x0000040820073981 */ /* 0x000f28000c1e1900 */
[----:B------:R-:W4:Y:S01]  /*2d10*/  @P3 LDG.E R20, desc[UR8][R20.64] ;  /* 0x0000000814143981 */ /* 0x000f22000c1e1900 */
[----:B------:R-:W-:-:S03]  /*2d20*/  @P1 IMAD.WIDE R24, R43, 0x4, R24 ;  /* 0x000000042b181825 */ /* 0x000fc600078e0218 */
[----:B------:R-:W4:Y:S04]  /*2d30*/  @!P3 LDG.E R22, desc[UR8][R22.64] ;  /* 0x000000081616b981 */ /* 0x000f28000c1e1900 */
[----:B------:R-:W4:Y:S01]  /*2d40*/  @!P3 LDG.E R35, desc[UR8][R32.64+0x4] ;  /* 0x000004082023b981 */ /* 0x000f22000c1e1900 */
[----:B------:R-:W-:-:S03]  /*2d50*/  @!P1 IMAD.WIDE R26, R43, 0x4, R26 ;  /* 0x000000042b1a9825 */ /* 0x000fc600078e021a */
[----:B------:R0:W4:Y:S01]  /*2d60*/  @P1 LDG.E R25, desc[UR8][R24.64] ;  /* 0x0000000818191981 */ /* 0x000122000c1e1900 */
[----:B------:R-:W-:-:S03]  /*2d70*/  @P2 IMAD.WIDE R28, R39, 0x4, R28 ;  /* 0x00000004271c2825 */ /* 0x000fc600078e021c */
[----:B------:R-:W4:Y:S04]  /*2d80*/  @!P1 LDG.E R26, desc[UR8][R26.64] ;  /* 0x000000081a1a9981 */ /* 0x000f28000c1e1900 */
[----:B------:R-:W4:Y:S04]  /*2d90*/  @!P1 LDG.E R19, desc[UR8][R32.64+0x8] ;  /* 0x0000080820139981 */ /* 0x000f28000c1e1900 */
[----:B------:R-:W4:Y:S04]  /*2da0*/  @P2 LDG.E R28, desc[UR8][R28.64] ;  /* 0x000000081c1c2981 */ /* 0x000f28000c1e1900 */
[----:B------:R-:W4:Y:S01]  /*2db0*/  @P2 LDG.E R21, desc[UR8][R32.64+0xc] ;  /* 0x00000c0820152981 */ /* 0x000f22000c1e1900 */
[----:B------:R-:W-:-:S03]  /*2dc0*/  @!P2 IMAD.WIDE R30, R39, 0x4, R30 ;  /* 0x00000004271ea825 */ /* 0x000fc600078e021e */
[----:B------:R-:W4:Y:S04]  /*2dd0*/  @!P2 LDG.E R23, desc[UR8][R32.64+0xc] ;  /* 0x00000c082017a981 */ /* 0x000f28000c1e1900 */
[----:B------:R-:W4:Y:S01]  /*2de0*/  @!P2 LDG.E R30, desc[UR8][R30.64] ;  /* 0x000000081e1ea981 */ /* 0x000f22000c1e1900 */
[----:B------:R-:W-:Y:S02]  /*2df0*/  IADD3 R9, PT, PT, R9, 0x4, RZ ;  /* 0x0000000409097810 */ /* 0x000fe40007ffe0ff */
[----:B--2---:R-:W-:-:S04]  /*2e00*/  @!P4 ISETP.NE.AND P5, PT, R34, R37, PT ;  /* 0x000000252200c20c */ /* 0x004fc80003fa5270 */
[----:B0-----:R-:W-:Y:S02]  /*2e10*/  @!P4 SEL R24, RZ, 0x1, P5 ;  /* 0x00000001ff18c807 */ /* 0x001fe40002800000 */
[----:B---3--:R-:W-:-:S04]  /*2e20*/  @P4 ISETP.NE.AND P5, PT, R18, R37, PT ;  /* 0x000000251200420c */ /* 0x008fc80003fa5270 */
[----:B------:R-:W-:Y:S02]  /*2e30*/  @P4 SEL R18, RZ, 0x1, !P5 ;  /* 0x00000001ff124807 */ /* 0x000fe40006800000 */
[----:B------:R-:W-:Y:S02]  /*2e40*/  @!P4 VIMNMX R24, PT, PT, R24, R3, !PT ;  /* 0x000000031818c248 */ /* 0x000fe40007fe0100 */
[----:B----4-:R-:W-:Y:S02]  /*2e50*/  @P3 ISETP.NE.AND P5, PT, R20, R7, PT ;  /* 0x000000071400320c */ /* 0x010fe40003fa5270 */
[----:B------:R-:W-:Y:S02]  /*2e60*/  @P4 VIMNMX R24, PT, PT, R18, R3, !PT ;  /* 0x0000000312184248 */ /* 0x000fe40007fe0100 */
[----:B------:R-:W-:Y:S02]  /*2e70*/  @!P3 ISETP.NE.AND P4, PT, R22, R35, PT ;  /* 0x000000231600b20c */ /* 0x000fe40003f85270 */
[----:B------:R-:W-:-:S02]  /*2e80*/  @P3 SEL R3, RZ, 0x1, !P5 ;  /* 0x00000001ff033807 */ /* 0x000fc40006800000 */
[----:B------:R-:W-:Y:S02]  /*2e90*/  @!P3 SEL R7, RZ, 0x1, P4 ;  /* 0x00000001ff07b807 */ /* 0x000fe40002000000 */
[----:B------:R-:W-:Y:S02]  /*2ea0*/  @P3 VIMNMX.U32 R3, PT, PT, R3, R24, !PT ;  /* 0x0000001803033248 */ /* 0x000fe40007fe0000 */
[----:B------:R-:W-:Y:S02]  /*2eb0*/  @P1 ISETP.NE.AND P4, PT, R25, R8, PT ;  /* 0x000000081900120c */ /* 0x000fe40003f85270 */
[----:B------:R-:W-:Y:S02]  /*2ec0*/  @!P3 VIMNMX.U32 R3, PT, PT, R7, R24, !PT ;  /* 0x000000180703b248 */ /* 0x000fe40007fe0000 */
[----:B------:R-:W-:Y:S02]  /*2ed0*/  @!P1 ISETP.NE.AND P3, PT, R26, R19, PT ;  /* 0x000000131a00920c */ /* 0x000fe40003f65270 */
[----:B------:R-:W-:-:S02]  /*2ee0*/  @P1 SEL R8, RZ, 0x1, !P4 ;  /* 0x00000001ff081807 */ /* 0x000fc40006000000 */
[----:B------:R-:W-:Y:S02]  /*2ef0*/  @!P1 SEL R18, RZ, 0x1, P3 ;  /* 0x00000001ff129807 */ /* 0x000fe40001800000 */
[----:B------:R-:W-:Y:S02]  /*2f00*/  @P1 VIMNMX.U32 R8, PT, PT, R8, R3, !PT ;  /* 0x0000000308081248 */ /* 0x000fe40007fe0000 */
[----:B------:R-:W-:Y:S02]  /*2f10*/  @P2 ISETP.NE.AND P3, PT, R28, R21, PT ;  /* 0x000000151c00220c */ /* 0x000fe40003f65270 */
[----:B------:R-:W-:Y:S02]  /*2f20*/  @!P1 VIMNMX.U32 R8, PT, PT, R18, R3, !PT ;  /* 0x0000000312089248 */ /* 0x000fe40007fe0000 */
[----:B------:R-:W-:Y:S02]  /*2f30*/  @P2 SEL R3, RZ, 0x1, !P3 ;  /* 0x00000001ff032807 */ /* 0x000fe40005800000 */
[----:B------:R-:W-:-:S02]  /*2f40*/  ISETP.NE.AND P3, PT, R9, R6, PT ;  /* 0x000000060900720c */ /* 0x000fc40003f65270 */
[----:B------:R-:W-:-:S04]  /*2f50*/  @!P2 ISETP.NE.AND P1, PT, R30, R23, PT ;  /* 0x000000171e00a20c */ /* 0x000fc80003f25270 */
[----:B------:R-:W-:Y:S02]  /*2f60*/  @!P2 SEL R7, RZ, 0x1, P1 ;  /* 0x00000001ff07a807 */ /* 0x000fe40000800000 */
[-C--:B------:R-:W-:Y:S02]  /*2f70*/  @P2 VIMNMX.U32 R3, PT, PT, R3, R8.reuse, !PT ;  /* 0x0000000803032248 */ /* 0x080fe40007fe0000 */
[----:B------:R-:W-:-:S03]  /*2f80*/  @!P2 VIMNMX.U32 R3, PT, PT, R7, R8, !PT ;  /* 0x000000080703a248 */ /* 0x000fc60007fe0000 */
[----:B------:R-:W-:Y:S05]  /*2f90*/  @P3 BRA `(.L_x_54) ;  /* 0xfffffff8009c3947 */ /* 0x000fea000383ffff */
.L_x_53:
[----:B------:R-:W-:Y:S05]  /*2fa0*/  @!P0 BRA `(.L_x_52) ;  /* 0x0000000400288947 */ /* 0x000fea0003800000 */
[----:B------:R-:W-:Y:S02]  /*2fb0*/  ISETP.NE.AND P1, PT, R5, 0x1, PT ;  /* 0x000000010500780c */ /* 0x000fe40003f25270 */
[----:B------:R-:W-:-:S04]  /*2fc0*/  LOP3.LUT R4, R4, 0x1, RZ, 0xc0, !PT ;  /* 0x0000000104047812 */ /* 0x000fc800078ec0ff */
[----:B------:R-:W-:-:S07]  /*2fd0*/  ISETP.NE.U32.AND P0, PT, R4, 0x1, PT ;  /* 0x000000010400780c */ /* 0x000fce0003f05070 */
[----:B------:R-:W-:Y:S06]  /*2fe0*/  @!P1 BRA `(.L_x_55) ;  /* 0x0000000000c09947 */ /* 0x000fec0003800000 */
[C---:B-----5:R-:W-:Y:S01]  /*2ff0*/  IMAD.WIDE.U32 R8, R6.reuse, 0x4, R12 ;  /* 0x0000000406087825 */ /* 0x060fe200078e000c */
[----:B------:R-:W0:Y:S04]  /*3000*/  LDC.64 R26, c[0x0][0x3c8] ;  /* 0x0000f200ff1a7b82 */ /* 0x000e280000000a00 */
[----:B------:R-:W2:Y:S01]  /*3010*/  LDG.E R18, desc[UR8][R8.64] ;  /* 0x0000000808127981 */ /* 0x000ea2000c1e1900 */
[----:B------:R-:W-:-:S03]  /*3020*/  IMAD.WIDE.U32 R4, R6, 0x4, R10 ;  /* 0x0000000406047825 */ /* 0x000fc600078e000a */
[----:B------:R-:W3:Y:S04]  /*3030*/  LDG.E R7, desc[UR8][R8.64+0x4] ;  /* 0x0000040808077981 */ /* 0x000ee8000c1e1900 */
[----:B------:R-:W0:Y:S04]  /*3040*/  LDG.E R31, desc[UR8][R4.64] ;  /* 0x00000008041f7981 */ /* 0x000e28000c1e1900 */
[----:B------:R-:W4:Y:S01]  /*3050*/  LDG.E R35, desc[UR8][R4.64+0x4] ;  /* 0x0000040804237981 */ /* 0x000f22000c1e1900 */
[----:B------:R-:W-:-:S05]  /*3060*/  IMAD.WIDE.U32 R28, R6, 0x4, R14 ;  /* 0x00000004061c7825 */ /* 0x000fca00078e000e */
[----:B------:R-:W4:Y:S04]  /*3070*/  LDG.E R33, desc[UR8][R28.64] ;  /* 0x000000081c217981 */ /* 0x000f28000c1e1900 */
[----:B------:R-:W4:Y:S01]  /*3080*/  LDG.E R4, desc[UR8][R28.64+0x4] ;  /* 0x000004081c047981 */ /* 0x000f22000c1e1900 */
[----:B--2---:R-:W-:-:S03]  /*3090*/  ISETP.NE.AND P2, PT, R18, RZ, PT ;  /* 0x000000ff1200720c */ /* 0x004fc60003f45270 */
[----:B------:R-:W2:Y:S01]  /*30a0*/  LDG.E.64 R18, desc[UR8][R16.64] ;  /* 0x0000000810127981 */ /* 0x000ea2000c1e1b00 */
[----:B---3--:R-:W-:-:S09]  /*30b0*/  ISETP.NE.AND P1, PT, R7, RZ, PT ;  /* 0x000000ff0700720c */ /* 0x008fd20003f25270 */
[----:B0-----:R-:W-:-:S04]  /*30c0*/  @P2 IMAD.WIDE R24, R31, 0x8, R26 ;  /* 0x000000081f182825 */ /* 0x001fc800078e021a */
[--C-:B------:R-:W-:Y:S02]  /*30d0*/  @!P2 IMAD.WIDE R30, R31, 0x8, R26.reuse ;  /* 0x000000081f1ea825 */ /* 0x100fe400078e021a */
[----:B------:R-:W3:Y:S02]  /*30e0*/  @P2 LDG.E.64 R24, desc[UR8][R24.64] ;  /* 0x0000000818182981 */ /* 0x000ee4000c1e1b00 */
[C-C-:B----4-:R-:W-:Y:S02]  /*30f0*/  @P1 IMAD.WIDE R22, R35.reuse, 0x8, R26.reuse ;  /* 0x0000000823161825 */ /* 0x150fe400078e021a */
[----:B------:R-:W4:Y:S02]  /*3100*/  @!P2 LDG.E.64 R20, desc[UR8][R30.64] ;  /* 0x000000081e14a981 */ /* 0x000f24000c1e1b00 */
[----:B------:R-:W-:Y:S02]  /*3110*/  @!P1 IMAD.WIDE R8, R35, 0x8, R26 ;  /* 0x0000000823089825 */ /* 0x000fe400078e021a */
[----:B------:R-:W4:Y:S04]  /*3120*/  @P1 LDG.E.64 R22, desc[UR8][R22.64] ;  /* 0x0000000816161981 */ /* 0x000f28000c1e1b00 */
[----:B------:R-:W4:Y:S01]  /*3130*/  @!P1 LDG.E.64 R8, desc[UR8][R8.64] ;  /* 0x0000000808089981 */ /* 0x000f22000c1e1b00 */
[----:B---3--:R-:W-:-:S04]  /*3140*/  @P2 IMAD.WIDE R26, R33, 0x4, R24 ;  /* 0x00000004211a2825 */ /* 0x008fc800078e0218 */
[----:B--2---:R-:W-:Y:S02]  /*3150*/  IMAD.WIDE.U32 R24, R6, 0x4, R18 ;  /* 0x0000000406187825 */ /* 0x004fe400078e0012 */
[----:B------:R-:W2:Y:S02]  /*3160*/  @P2 LDG.E R26, desc[UR8][R26.64] ;  /* 0x000000081a1a2981 */ /* 0x000ea4000c1e1900 */
[----:B----4-:R-:W-:Y:S02]  /*3170*/  @!P2 IMAD.WIDE R32, R33, 0x4, R20 ;  /* 0x000000042120a825 */ /* 0x010fe400078e0214 */
[----:B------:R-:W2:Y:S02]  /*3180*/  LDG.E R25, desc[UR8][R24.64] ;  /* 0x0000000818197981 */ /* 0x000ea4000c1e1900 */
[----:B------:R-:W-:Y:S02]  /*3190*/  @P1 IMAD.WIDE R20, R4, 0x4, R22 ;  /* 0x0000000404141825 */ /* 0x000fe400078e0216 */
[----:B------:R-:W3:Y:S02]  /*31a0*/  @!P2 LDG.E R32, desc[UR8][R32.64] ;  /* 0x000000082020a981 */ /* 0x000ee4000c1e1900 */
[----:B------:R-:W-:-:S02]  /*31b0*/  @P1 IMAD.WIDE.U32 R22, R6, 0x4, R18 ;  /* 0x0000000406161825 */ /* 0x000fc400078e0012 */
[----:B------:R-:W4:Y:S02]  /*31c0*/  @P1 LDG.E R20, desc[UR8][R20.64] ;  /* 0x0000000814141981 */ /* 0x000f24000c1e1900 */
[----:B------:R-:W-:Y:S02]  /*31d0*/  @!P1 IMAD.WIDE R8, R4, 0x4, R8 ;  /* 0x0000000404089825 */ /* 0x000fe400078e0208 */
[----:B------:R-:W4:Y:S02]  /*31e0*/  @P1 LDG.E R23, desc[UR8][R22.64+0x4] ;  /* 0x0000040816171981 */ /* 0x000f24000c1e1900 */
[C---:B------:R-:W-:Y:S02]  /*31f0*/  @!P1 IMAD.WIDE.U32 R18, R6.reuse, 0x4, R18 ;  /* 0x0000000406129825 */ /* 0x040fe400078e0012 */
[----:B------:R-:W4:Y:S04]  /*3200*/  @!P1 LDG.E R9, desc[UR8][R8.64] ;  /* 0x0000000808099981 */ /* 0x000f28000c1e1900 */
[----:B------:R-:W4:Y:S01]  /*3210*/  @!P1 LDG.E R18, desc[UR8][R18.64+0x4] ;  /* 0x0000040812129981 */ /* 0x000f22000c1e1900 */
[----:B------:R-:W-:Y:S01]  /*3220*/  VIADD R6, R6, 0x2 ;  /* 0x0000000206067836 */ /* 0x000fe20000000000 */
[----:B--2---:R-:W-:-:S02]  /*3230*/  @P2 ISETP.NE.AND P3, PT, R26, R25, PT ;  /* 0x000000191a00220c */ /* 0x004fc40003f65270 */
[----:B---3--:R-:W-:Y:S02]  /*3240*/  @!P2 ISETP.NE.AND P4, PT, R32, R25, PT ;  /* 0x000000192000a20c */ /* 0x008fe40003f85270 */
[----:B------:R-:W-:Y:S02]  /*3250*/  @P2 SEL R4, RZ, 0x1, !P3 ;  /* 0x00000001ff042807 */ /* 0x000fe40005800000 */
[----:B----4-:R-:W-:Y:S02]  /*3260*/  @P1 ISETP.NE.AND P3, PT, R20, R23, PT ;  /* 0x000000171400120c */ /* 0x010fe40003f65270 */
[----:B------:R-:W-:Y:S02]  /*3270*/  @!P2 SEL R20, RZ, 0x1, P4 ;  /* 0x00000001ff14a807 */ /* 0x000fe40002000000 */
[----:B------:R-:W-:Y:S02]  /*3280*/  @P2 VIMNMX.U32 R4, PT, PT, R3, R4, !PT ;  /* 0x0000000403042248 */ /* 0x000fe40007fe0000 */
[----:B------:R-:W-:-:S02]  /*3290*/  @!P1 ISETP.NE.AND P4, PT, R9, R18, PT ;  /* 0x000000120900920c */ /* 0x000fc40003f85270 */
[----:B------:R-:W-:Y:S02]  /*32a0*/  @P1 SEL R5, RZ, 0x1, !P3 ;  /* 0x00000001ff051807 */ /* 0x000fe40005800000 */
[----:B------:R-:W-:Y:S02]  /*32b0*/  @!P2 VIMNMX.U32 R4, PT, PT, R3, R20, !PT ;  /* 0x000000140304a248 */ /* 0x000fe40007fe0000 */
[----:B------:R-:W-:Y:S02]  /*32c0*/  @!P1 SEL R7, RZ, 0x1, P4 ;  /* 0x00000001ff079807 */ /* 0x000fe40002000000 */
[-C--:B------:R-:W-:Y:S02]  /*32d0*/  @P1 VIMNMX.U32 R3, PT, PT, R5, R4.reuse, !PT ;  /* 0x0000000405031248 */ /* 0x080fe40007fe0000 */
[----:B------:R-:W-:-:S07]  /*32e0*/  @!P1 VIMNMX.U32 R3, PT, PT, R7, R4, !PT ;  /* 0x0000000407039248 */ /* 0x000fce0007fe0000 */
.L_x_55:
[----:B------:R-:W-:Y:S05]  /*32f0*/  @P0 BRA `(.L_x_52) ;  /* 0x0000000000540947 */ /* 0x000fea0003800000 */
[C---:B-----5:R-:W-:Y:S01]  /*3300*/  IMAD.WIDE.U32 R10, R6.reuse, 0x4, R10 ;  /* 0x00000004060a7825 */ /* 0x060fe200078e000a */
[----:B------:R-:W0:Y:S01]  /*3310*/  LDC.64 R4, c[0x0][0x3c8] ;  /* 0x0000f200ff047b82 */ /* 0x000e220000000a00 */
[----:B------:R-:W2:Y:S04]  /*3320*/  LDG.E.64 R8, desc[UR8][R16.64] ;  /* 0x0000000810087981 */ /* 0x000ea8000c1e1b00 */
[----:B------:R-:W0:Y:S01]  /*3330*/  LDG.E R11, desc[UR8][R10.64] ;  /* 0x000000080a0b7981 */ /* 0x000e22000c1e1900 */
[----:B------:R-:W-:-:S05]  /*3340*/  IMAD.WIDE.U32 R14, R6, 0x4, R14 ;  /* 0x00000004060e7825 */ /* 0x000fca00078e000e */
[----:B------:R-:W3:Y:S01]  /*3350*/  LDG.E R7, desc[UR8][R14.64] ;  /* 0x000000080e077981 */ /* 0x000ee2000c1e1900 */
[----:B------:R-:W-:-:S06]  /*3360*/  IMAD.WIDE.U32 R12, R6, 0x4, R12 ;  /* 0x00000004060c7825 */ /* 0x000fcc00078e000c */
[----:B------:R-:W4:Y:S01]  /*3370*/  LDG.E R12, desc[UR8][R12.64] ;  /* 0x000000080c0c7981 */ /* 0x000f22000c1e1900 */
[----:B0-----:R-:W-:-:S06]  /*3380*/  IMAD.WIDE R4, R11, 0x8, R4 ;  /* 0x000000080b047825 */ /* 0x001fcc00078e0204 */
[----:B------:R-:W3:Y:S01]  /*3390*/  LDG.E.64 R4, desc[UR8][R4.64] ;  /* 0x0000000804047981 */ /* 0x000ee2000c1e1b00 */
[----:B--2---:R-:W-:-:S06]  /*33a0*/  IMAD.WIDE.U32 R8, R6, 0x4, R8 ;  /* 0x0000000406087825 */ /* 0x004fcc00078e0008 */
[----:B------:R-:W2:Y:S01]  /*33b0*/  LDG.E R9, desc[UR8][R8.64] ;  /* 0x0000000808097981 */ /* 0x000ea2000c1e1900 */
[----:B---3--:R-:W-:-:S06]  /*33c0*/  IMAD.WIDE R6, R7, 0x4, R4 ;  /* 0x0000000407067825 */ /* 0x008fcc00078e0204 */
[----:B------:R-:W2:Y:S01]  /*33d0*/  LDG.E R6, desc[UR8][R6.64] ;  /* 0x0000000806067981 */ /* 0x000ea2000c1e1900 */
[----:B----4-:R-:W-:-:S13]  /*33e0*/  ISETP.NE.AND P1, PT, R12, RZ, PT ;  /* 0x000000ff0c00720c */ /* 0x010fda0003f25270 */
[CC--:B--2---:R-:W-:Y:S02]  /*33f0*/  @P1 ISETP.NE.AND P0, PT, R6.reuse, R9.reuse, PT ;  /* 0x000000090600120c */ /* 0x0c4fe40003f05270 */
[----:B------:R-:W-:Y:S02]  /*3400*/  @!P1 ISETP.NE.AND P2, PT, R6, R9, PT ;  /* 0x000000090600920c */ /* 0x000fe40003f45270 */
[----:B------:R-:W-:Y:S02]  /*3410*/  @P1 SEL R10, RZ, 0x1, !P0 ;  /* 0x00000001ff0a1807 */ /* 0x000fe40004000000 */
[----:B------:R-:W-:Y:S02]  /*3420*/  @!P1 SEL R4, RZ, 0x1, P2 ;  /* 0x00000001ff049807 */ /* 0x000fe40001000000 */
[----:B------:R-:W-:-:S04]  /*3430*/  @P1 VIMNMX.U32 R3, PT, PT, R3, R10, !PT ;  /* 0x0000000a03031248 */ /* 0x000fc80007fe0000 */
[----:B------:R-:W-:-:S07]  /*3440*/  @!P1 VIMNMX.U32 R3, PT, PT, R3, R4, !PT ;  /* 0x0000000403039248 */ /* 0x000fce0007fe0000 */
.L_x_52:
[----:B------:R-:W3:Y:S01]  /*3450*/  LDCU UR4, c[0x0][0x384] ;  /* 0x00007080ff0477ac */ /* 0x000ee20008000800 */
[----:B------:R-:W-:Y:S02]  /*3460*/  IADD3 R2, PT, PT, R2, 0x1, RZ ;  /* 0x0000000102027810 */ /* 0x000fe40007ffe0ff */
[----:B------:R-:W-:Y:S02]  /*3470*/  ISETP.NE.AND P1, PT, R3, RZ, PT ;  /* 0x000000ff0300720c */ /* 0x000fe40003f25270 */
[----:B---3--:R-:W-:-:S13]  /*3480*/  ISETP.GE.AND P0, PT, R2, UR4, PT ;  /* 0x0000000402007c0c */ /* 0x008fda000bf06270 */
[----:B------:R-:W-:Y:S05]  /*3490*/  @!P0 BRA P1, `(.L_x_56) ;  /* 0xfffffff000f48947 */ /* 0x000fea000083ffff */
[----:B------:R-:W-:Y:S05]  /*34a0*/  BRA `(.L_x_50) ;  /* 0x0000000800d47947 */ /* 0x000fea0003800000 */
.L_x_51:
[----:B------:R-:W3:Y:S01]  /*34b0*/  LDCU.64 UR4, c[0x0][0x3e0] ;  /* 0x00007c00ff0477ac */ /* 0x000ee20008000a00 */
[C---:B------:R-:W-:Y:S01]  /*34c0*/  LOP3.LUT R4, R6.reuse, 0x7ffffff8, RZ, 0xc0, !PT ;  /* 0x7ffffff806047812 */ /* 0x040fe200078ec0ff */
[----:B------:R-:W-:Y:S01]  /*34d0*/  BSSY.RECONVERGENT B0, `(.L_x_50) ;  /* 0x00000b2000007945 */ /* 0x000fe20003800200 */
[C---:B------:R-:W-:Y:S01]  /*34e0*/  LOP3.LUT R5, R6.reuse, 0x7, RZ, 0xc0, !PT ;  /* 0x0000000706057812 */ /* 0x040fe200078ec0ff */
[----:B------:R-:W-:Y:S01]  /*34f0*/  IMAD.MOV.U32 R7, RZ, RZ, RZ ;  /* 0x000000ffff077224 */ /* 0x000fe200078e00ff */
[----:B------:R-:W-:Y:S02]  /*3500*/  LOP3.LUT R6, R6, 0x3, RZ, 0xc0, !PT ;  /* 0x0000000306067812 */ /* 0x000fe400078ec0ff */
[----:B------:R-:W-:Y:S01]  /*3510*/  IADD3 R8, PT, PT, -R4, RZ, RZ ;  /* 0x000000ff04087210 */ /* 0x000fe20007ffe1ff */
[----:B---3--:R-:W-:-:S04]  /*3520*/  UIADD3 UR4, UP0, UPT, UR4, 0x10, URZ ;  /* 0x0000001004047890 */ /* 0x008fc8000ff1e0ff */
[----:B------:R-:W-:-:S12]  /*3530*/  UIADD3.X UR5, UPT, UPT, URZ, UR5, URZ, UP0, !UPT ;  /* 0x00000005ff057290 */ /* 0x000fd800087fe4ff */
.L_x_64:
[----:B------:R-:W3:Y:S02]  /*3540*/  LDC.64 R10, c[0x0][0x388] ;  /* 0x0000e200ff0a7b82 */ /* 0x000ee40000000a00 */
[----:B---3--:R-:W-:-:S05]  /*3550*/  IMAD.WIDE.U32 R10, R7, 0x4, R10 ;  /* 0x00000004070a7825 */ /* 0x008fca00078e000a */
[----:B------:R-:W3:Y:S01]  /*3560*/  LDG.E R9, desc[UR8][R10.64] ;  /* 0x000000080a097981 */ /* 0x000ee2000c1e1900 */
[----:B------:R-:W-:Y:S01]  /*3570*/  BSSY.RECONVERGENT B1, `(.L_x_57) ;  /* 0x00000a2000017945 */ /* 0x000fe20003800200 */
[----:B------:R-:W-:Y:S01]  /*3580*/  IMAD.MOV.U32 R3, RZ, RZ, RZ ;  /* 0x000000ffff037224 */ /* 0x000fe200078e00ff */
[----:B---3--:R-:W-:-:S13]  /*3590*/  ISETP.GE.AND P0, PT, R9, 0x1, PT ;  /* 0x000000010900780c */ /* 0x008fda0003f06270 */
[----:B------:R-:W-:Y:S05]  /*35a0*/  @!P0 BRA `(.L_x_58) ;  /* 0x0000000800788947 */ /* 0x000fea0003800000 */
[----:B01----:R-:W0:Y:S08]  /*35b0*/  LDC.64 R16, c[0x0][0x398] ;  /* 0x0000e600ff107b82 */ /* 0x003e300000000a00 */
[----:B--2---:R-:W1:Y:S08]  /*35c0*/  LDC.64 R18, c[0x0][0x3a0] ;  /* 0x0000e800ff127b82 */ /* 0x004e700000000a00 */
[----:B------:R-:W2:Y:S08]  /*35d0*/  LDC.64 R20, c[0x0][0x3a8] ;  /* 0x0000ea00ff147b82 */ /* 0x000eb00000000a00 */
[----:B------:R-:W3:Y:S01]  /*35e0*/  LDC.64 R22, c[0x0][0x3b8] ;  /* 0x0000ee00ff167b82 */ /* 0x000ee20000000a00 */
[----:B0-----:R-:W-:-:S06]  /*35f0*/  IMAD.WIDE.U32 R16, R7, 0x8, R16 ;  /* 0x0000000807107825 */ /* 0x001fcc00078e0010 */
[----:B------:R-:W5:Y:S01]  /*3600*/  LDG.E.64 R16, desc[UR8][R16.64] ;  /* 0x0000000810107981 */ /* 0x000f62000c1e1b00 */
[C---:B-1----:R-:W-:Y:S01]  /*3610*/  IMAD.WIDE.U32 R18, R7.reuse, 0x8, R18 ;  /* 0x0000000807127825 */ /* 0x042fe200078e0012 */
[----:B------:R-:W0:Y:S05]  /*3620*/  LDC.64 R24, c[0x0][0x3b0] ;  /* 0x0000ec00ff187b82 */ /* 0x000e2a0000000a00 */
[----:B------:R-:W5:Y:S01]  /*3630*/  LDG.E.64 R18, desc[UR8][R18.64] ;  /* 0x0000000812127981 */ /* 0x000f62000c1e1b00 */
[----:B--2---:R-:W-:-:S06]  /*3640*/  IMAD.WIDE.U32 R20, R7, 0x8, R20 ;  /* 0x0000000807147825 */ /* 0x004fcc00078e0014 */
[----:B------:R-:W5:Y:S01]  /*3650*/  LDG.E.64 R20, desc[UR8][R20.64] ;  /* 0x0000000814147981 */ /* 0x000f62000c1e1b00 */
[----:B---3--:R-:W-:-:S06]  /*3660*/  IMAD.WIDE.U32 R22, R7, 0x8, R22 ;  /* 0x0000000807167825 */ /* 0x008fcc00078e0016 */
[----:B------:R-:W5:Y:S01]  /*3670*/  LDG.E.64 R22, desc[UR8][R22.64] ;  /* 0x0000000816167981 */ /* 0x000f62000c1e1b00 */
[----:B------:R-:W-:Y:S01]  /*3680*/  SHF.L.U32 R10, R9, 0x3, RZ ;  /* 0x00000003090a7819 */ /* 0x000fe200000006ff */
[----:B------:R-:W-:Y:S01]  /*3690*/  IMAD.MOV.U32 R12, RZ, RZ, RZ ;  /* 0x000000ffff0c7224 */ /* 0x000fe200078e00ff */
[----:B------:R-:W-:Y:S01]  /*36a0*/  MOV R3, RZ ;  /* 0x000000ff00037202 */ /* 0x000fe20000000f00 */
[----:B0-----:R-:W-:-:S07]  /*36b0*/  IMAD.WIDE.U32 R24, R7, 0x8, R24 ;  /* 0x0000000807187825 */ /* 0x001fce00078e0018 */
.L_x_63:
[C---:B-----5:R-:W-:Y:S01]  /*36c0*/  IMAD.WIDE.U32 R26, R12.reuse, 0x4, R16 ;  /* 0x000000040c1a7825 */ /* 0x060fe200078e0010 */
[----:B------:R-:W0:Y:S03]  /*36d0*/  LDC R14, c[0x0][0x380] ;  /* 0x0000e000ff0e7b82 */ /* 0x000e260000000800 */
[C---:B------:R-:W-:Y:S01]  /*36e0*/  IMAD.WIDE.U32 R28, R12.reuse, 0x4, R18 ;  /* 0x000000040c1c7825 */ /* 0x040fe200078e0012 */
[----:B------:R1:W5:Y:S03]  /*36f0*/  LDG.E R11, desc[UR8][R26.64] ;  /* 0x000000081a0b7981 */ /* 0x000366000c1e1900 */
[----:B------:R-:W-:Y:S01]  /*3700*/  IMAD.WIDE.U32 R30, R12, 0x4, R20 ;  /* 0x000000040c1e7825 */ /* 0x000fe200078e0014 */
[----:B------:R1:W5:Y:S04]  /*3710*/  LDG.E R13, desc[UR8][R28.64] ;  /* 0x000000081c0d7981 */ /* 0x000368000c1e1900 */
[----:B------:R1:W5:Y:S01]  /*3720*/  LDG.E R34, desc[UR8][R30.64] ;  /* 0x000000081e227981 */ /* 0x000362000c1e1900 */
[----:B0-----:R-:W-:Y:S01]  /*3730*/  ISETP.GE.U32.AND P0, PT, R14, 0x8, PT ;  /* 0x000000080e00780c */ /* 0x001fe20003f06070 */
[----:B------:R-:W-:-:S02]  /*3740*/  HFMA2 R35, -RZ, RZ, 0, 0 ;  /* 0x00000000ff237431 */ /* 0x000fc400000001ff */
[----:B------:R-:W-:-:S10]  /*3750*/  IMAD.MOV.U32 R36, RZ, RZ, R3 ;  /* 0x000000ffff247224 */ /* 0x000fd400078e0003 */
[----:B-1----:R-:W-:Y:S05]  /*3760*/  @!P0 BRA `(.L_x_59) ;  /* 0x0000000000e48947 */ /* 0x002fea0003800000 */
[C-C-:B------:R-:W-:Y:S01]  /*3770*/  IMAD.IADD R42, R9.reuse, 0x1, R12.reuse ;  /* 0x00000001092a7824 */ /* 0x140fe200078e020c */
[C---:B------:R-:W-:Y:S01]  /*3780*/  LEA R15, R9.reuse, R12, 0x1 ;  /* 0x0000000c090f7211 */ /* 0x040fe200078e08ff */
[C-C-:B------:R-:W-:Y:S01]  /*3790*/  IMAD R39, R9.reuse, 0x3, R12.reuse ;  /* 0x0000000309277824 */ /* 0x140fe200078e020c */
[----:B------:R-:W-:Y:S01]  /*37a0*/  MOV R40, R2 ;  /* 0x0000000200287202 */ /* 0x000fe20000000f00 */
[C-C-:B------:R-:W-:Y:S02]  /*37b0*/  IMAD R41, R9.reuse, 0x4, R12.reuse ;  /* 0x0000000409297824 */ /* 0x140fe400078e020c */
[C-C-:B------:R-:W-:Y:S02]  /*37c0*/  IMAD R43, R9.reuse, 0x5, R12.reuse ;  /* 0x00000005092b7824 */ /* 0x140fe400078e020c */
[C-C-:B------:R-:W-:Y:S02]  /*37d0*/  IMAD R45, R9.reuse, 0x6, R12.reuse ;  /* 0x00000006092d7824 */ /* 0x140fe400078e020c */
[----:B------:R-:W-:-:S02]  /*37e0*/  IMAD R38, R9, 0x7, R12 ;  /* 0x0000000709267824 */ /* 0x000fc400078e020c */
[----:B------:R-:W-:Y:S02]  /*37f0*/  IMAD.MOV.U32 R37, RZ, RZ, R8 ;  /* 0x000000ffff257224 */ /* 0x000fe400078e0008 */
[----:B------:R-:W-:-:S07]  /*3800*/  IMAD.WIDE.U32 R26, R12, 0x4, R22 ;  /* 0x000000040c1a7825 */ /* 0x000fce00078e0016 */
.L_x_60:
[----:B------:R-:W-:Y:S01]  /*3810*/  MOV R28, UR4 ;  /* 0x00000004001c7c02 */ /* 0x000fe20008000f00 */
[----:B------:R-:W-:Y:S01]  /*3820*/  IMAD.U32 R29, RZ, RZ, UR5 ;  /* 0x00000005ff1d7e24 */ /* 0x000fe2000f8e00ff */
[----:B------:R-:W2:Y:S01]  /*3830*/  LDG.E R30, desc[UR8][R26.64] ;  /* 0x000000081a1e7981 */ /* 0x000ea2000c1e1900 */
[----:B------:R-:W-:-:S04]  /*3840*/  IMAD.WIDE.U32 R32, R42, 0x4, R22 ;  /* 0x000000042a207825 */ /* 0x000fc800078e0016 */
[----:B------:R-:W-:Y:S02]  /*3850*/  IMAD.WIDE R28, R40, 0x4, R28 ;  /* 0x00000004281c7825 */ /* 0x000fe400078e021c */
[----:B------:R-:W3:Y:S04]  /*3860*/  LDG.E R32, desc[UR8][R32.64] ;  /* 0x0000000820207981 */ /* 0x000ee8000c1e1900 */
[----:B------:R-:W2:Y:S04]  /*3870*/  LDG.E R31, desc[UR8][R28.64+-0x10] ;  /* 0xfffff0081c1f7981 */ /* 0x000ea8000c1e1900 */
[----:B------:R-:W3:Y:S04]  /*3880*/  LDG.E R35, desc[UR8][R28.64+-0xc] ;  /* 0xfffff4081c237981 */ /* 0x000ee8000c1e1900 */
[----:B------:R-:W4:Y:S01]  /*3890*/  LDG.E R33, desc[UR8][R28.64+-0x4] ;  /* 0xfffffc081c217981 */ /* 0x000f22000c1e1900 */
[----:B--2--5:R-:W-:-:S02]  /*38a0*/  IMAD R34, R31, R30, R34 ;  /* 0x0000001e1f227224 */ /* 0x024fc400078e0222 */
[----:B------:R-:W-:-:S05]  /*38b0*/  IMAD.WIDE.U32 R30, R15, 0x4, R22 ;  /* 0x000000040f1e7825 */ /* 0x000fca00078e0016 */
[----:B------:R0:W2:Y:S01]  /*38c0*/  LDG.E R44, desc[UR8][R30.64] ;  /* 0x000000081e2c7981 */ /* 0x0000a2000c1e1900 */
[----:B---3--:R-:W-:-:S03]  /*38d0*/  IMAD R34, R35, R32, R34 ;  /* 0x0000002023227224 */ /* 0x008fc600078e0222 */
[----:B------:R-:W2:Y:S01]  /*38e0*/  LDG.E R35, desc[UR8][R28.64+-0x8] ;  /* 0xfffff8081c237981 */ /* 0x000ea2000c1e1900 */
[----:B0-----:R-:W-:-:S06]  /*38f0*/  IMAD.WIDE.U32 R30, R39, 0x4, R22 ;  /* 0x00000004271e7825 */ /* 0x001fcc00078e0016 */
[----:B------:R-:W4:Y:S04]  /*3900*/  LDG.E R30, desc[UR8][R30.64] ;  /* 0x000000081e1e7981 */ /* 0x000f28000c1e1900 */
[----:B------:R-:W3:Y:S01]  /*3910*/  LDG.E R31, desc[UR8][R28.64] ;  /* 0x000000081c1f7981 */ /* 0x000ee2000c1e1900 */
[----:B--2---:R-:W-:Y:S02]  /*3920*/  IMAD R44, R35, R44, R34 ;  /* 0x0000002c232c7224 */ /* 0x004fe400078e0222 */
[----:B------:R-:W-:-:S06]  /*3930*/  IMAD.WIDE.U32 R34, R43, 0x4, R22 ;  /* 0x000000042b227825 */ /* 0x000fcc00078e0016 */
[----:B------:R-:W2:Y:S01]  /*3940*/  LDG.E R34, desc[UR8][R34.64] ;  /* 0x0000000822227981 */ /* 0x000ea2000c1e1900 */
[----:B----4-:R-:W-:Y:S02]  /*3950*/  IMAD R44, R33, R30, R44 ;  /* 0x0000001e212c7224 */ /* 0x010fe400078e022c */
[----:B------:R-:W-:-:S06]  /*3960*/  IMAD.WIDE.U32 R32, R41, 0x4, R22 ;  /* 0x0000000429207825 */ /* 0x000fcc00078e0016 */
[----:B------:R-:W3:Y:S04]  /*3970*/  LDG.E R32, desc[UR8][R32.64] ;  /* 0x0000000820207981 */ /* 0x000ee8000c1e1900 */
[----:B------:R-:W2:Y:S01]  /*3980*/  LDG.E R33, desc[UR8][R28.64+0x4] ;  /* 0x000004081c217981 */ /* 0x000ea2000c1e1900 */
[----:B---3--:R-:W-:Y:S02]  /*3990*/  IMAD R44, R31, R32, R44 ;  /* 0x000000201f2c7224 */ /* 0x008fe400078e022c */
[----:B------:R-:W-:-:S05]  /*39a0*/  IMAD.WIDE.U32 R30, R45, 0x4, R22 ;  /* 0x000000042d1e7825 */ /* 0x000fca00078e0016 */
[----:B------:R0:W3:Y:S01]  /*39b0*/  LDG.E R32, desc[UR8][R30.64] ;  /* 0x000000081e207981 */ /* 0x0000e2000c1e1900 */
[----:B--2---:R-:W-:-:S03]  /*39c0*/  IMAD R44, R33, R34, R44 ;  /* 0x00000022212c7224 */ /* 0x004fc600078e022c */
[----:B------:R-:W3:Y:S04]  /*39d0*/  LDG.E R33, desc[UR8][R28.64+0x8] ;  /* 0x000008081c217981 */ /* 0x000ee8000c1e1900 */
[----:B------:R-:W2:Y:S01]  /*39e0*/  LDG.E R34, desc[UR8][R28.64+0xc] ;  /* 0x00000c081c227981 */ /* 0x000ea2000c1e1900 */
[----:B0-----:R-:W-:-:S06]  /*39f0*/  IMAD.WIDE.U32 R30, R38, 0x4, R22 ;  /* 0x00000004261e7825 */ /* 0x001fcc00078e0016 */
[----:B------:R-:W2:Y:S01]  /*3a00*/  LDG.E R30, desc[UR8][R30.64] ;  /* 0x000000081e1e7981 */ /* 0x000ea2000c1e1900 */
[----:B------:R-:W-:-:S04]  /*3a10*/  IADD3 R37, PT, PT, R37, 0x8, RZ ;  /* 0x0000000825257810 */ /* 0x000fc80007ffe0ff */
[----:B------:R-:W-:Y:S01]  /*3a20*/  ISETP.NE.AND P0, PT, R37, RZ, PT ;  /* 0x000000ff2500720c */ /* 0x000fe20003f05270 */
[C---:B------:R-:W-:Y:S01]  /*3a30*/  IMAD.IADD R42, R10.reuse, 0x1, R42 ;  /* 0x000000010a2a7824 */ /* 0x040fe200078e022a */
[C---:B------:R-:W-:Y:S01]  /*3a40*/  IADD3 R15, PT, PT, R10.reuse, R15, RZ ;  /* 0x0000000f0a0f7210 */ /* 0x040fe20007ffe0ff */
[C---:B------:R-:W-:Y:S01]  /*3a50*/  IMAD.IADD R39, R10.reuse, 0x1, R39 ;  /* 0x000000010a277824 */ /* 0x040fe200078e0227 */
[C---:B------:R-:W-:Y:S01]  /*3a60*/  IADD3 R41, PT, PT, R10.reuse, R41, RZ ;  /* 0x000000290a297210 */ /* 0x040fe20007ffe0ff */
[C---:B------:R-:W-:Y:S01]  /*3a70*/  IMAD.IADD R43, R10.reuse, 0x1, R43 ;  /* 0x000000010a2b7824 */ /* 0x040fe200078e022b */
[C---:B------:R-:W-:Y:S01]  /*3a80*/  IADD3 R45, PT, PT, R10.reuse, R45, RZ ;  /* 0x0000002d0a2d7210 */ /* 0x040fe20007ffe0ff */
[----:B------:R-:W-:Y:S01]  /*3a90*/  IMAD.IADD R38, R10, 0x1, R38 ;  /* 0x000000010a267824 */ /* 0x000fe200078e0226 */
[----:B------:R-:W-:Y:S01]  /*3aa0*/  IADD3 R40, PT, PT, R40, 0x8, RZ ;  /* 0x0000000828287810 */ /* 0x000fe20007ffe0ff */
[----:B------:R-:W-:-:S04]  /*3ab0*/  IMAD.WIDE.U32 R26, R10, 0x4, R26 ;  /* 0x000000040a1a7825 */ /* 0x000fc800078e001a */
[----:B---3--:R-:W-:-:S04]  /*3ac0*/  IMAD R33, R33, R32, R44 ;  /* 0x0000002021217224 */ /* 0x008fc800078e022c */
[----:B--2---:R-:W-:Y:S01]  /*3ad0*/  IMAD R34, R34, R30, R33 ;  /* 0x0000001e22227224 */ /* 0x004fe200078e0221 */
[----:B------:R-:W-:Y:S06]  /*3ae0*/  @P0 BRA `(.L_x_60) ;  /* 0xfffffffc00480947 */ /* 0x000fec000383ffff */
[----:B------:R-:W-:-:S07]  /*3af0*/  IMAD.MOV.U32 R35, RZ, RZ, R4 ;  /* 0x000000ffff237224 */ /* 0x000fce00078e0004 */
.L_x_59:
[----:B------:R-:W-:-:S13]  /*3b00*/  ISETP.NE.AND P0, PT, R5, RZ, PT ;  /* 0x000000ff0500720c */ /* 0x000fda0003f05270 */
[----:B------:R-:W-:Y:S05]  /*3b10*/  @!P0 BRA `(.L_x_61) ;  /* 0x0000000000d48947 */ /* 0x000fea0003800000 */
[----:B------:R-:W-:Y:S02]  /*3b20*/  IADD3 R15, PT, PT, R5, -0x1, RZ ;  /* 0xffffffff050f7810 */ /* 0x000fe40007ffe0ff */
[----:B------:R-:W-:Y:S02]  /*3b30*/  ISETP.NE.AND P1, PT, R6, RZ, PT ;  /* 0x000000ff0600720c */ /* 0x000fe40003f25270 */
[----:B------:R-:W-:-:S13]  /*3b40*/  ISETP.GE.U32.AND P0, PT, R15, 0x3, PT ;  /* 0x000000030f00780c */ /* 0x000fda0003f06070 */
[----:B------:R-:W-:Y:S05]  /*3b50*/  @!P0 BRA `(.L_x_62) ;  /* 0x0000000000608947 */ /* 0x000fea0003800000 */
[----:B------:R-:W0:Y:S01]  /*3b60*/  LDC.64 R30, c[0x0][0x3e0] ;  /* 0x0000f800ff1e7b82 */ /* 0x000e220000000a00 */
[----:B------:R-:W-:Y:S02]  /*3b70*/  IMAD R38, R9, R35, R12 ;  /* 0x0000002309267224 */ /* 0x000fe400078e020c */
[----:B------:R-:W-:-:S03]  /*3b80*/  IMAD.IADD R15, R2, 0x1, R35 ;  /* 0x00000001020f7824 */ /* 0x000fc600078e0223 */
[----:B------:R-:W-:Y:S01]  /*3b90*/  IADD3 R32, PT, PT, R9, R38, RZ ;  /* 0x0000002609207210 */ /* 0x000fe20007ffe0ff */
[----:B------:R-:W-:-:S04]  /*3ba0*/  IMAD.WIDE.U32 R38, R38, 0x4, R22 ;  /* 0x0000000426267825 */ /* 0x000fc800078e0016 */
[C---:B------:R-:W-:Y:S02]  /*3bb0*/  IMAD.IADD R28, R9.reuse, 0x1, R32 ;  /* 0x00000001091c7824 */ /* 0x040fe400078e0220 */
[--C-:B------:R-:W-:Y:S01]  /*3bc0*/  IMAD.WIDE.U32 R32, R32, 0x4, R22.reuse ;  /* 0x0000000420207825 */ /* 0x100fe200078e0016 */
[----:B------:R-:W2:Y:S02]  /*3bd0*/  LDG.E R38, desc[UR8][R38.64] ;  /* 0x0000000826267981 */ /* 0x000ea4000c1e1900 */
[----:B------:R-:W-:Y:S01]  /*3be0*/  IADD3 R27, PT, PT, R9, R28, RZ ;  /* 0x0000001c091b7210 */ /* 0x000fe20007ffe0ff */
[----:B------:R-:W-:Y:S02]  /*3bf0*/  IMAD.WIDE.U32 R28, R28, 0x4, R22 ;  /* 0x000000041c1c7825 */ /* 0x000fe400078e0016 */
[----:B------:R-:W3:Y:S02]  /*3c00*/  LDG.E R32, desc[UR8][R32.64] ;  /* 0x0000000820207981 */ /* 0x000ee4000c1e1900 */
[----:B0-----:R-:W-:-:S02]  /*3c10*/  IMAD.WIDE R30, R15, 0x4, R30 ;  /* 0x000000040f1e7825 */ /* 0x001fc400078e021e */
[----:B------:R-:W4:Y:S04]  /*3c20*/  LDG.E R28, desc[UR8][R28.64] ;  /* 0x000000081c1c7981 */ /* 0x000f28000c1e1900 */
[----:B------:R-:W2:Y:S01]  /*3c30*/  LDG.E R15, desc[UR8][R30.64] ;  /* 0x000000081e0f7981 */ /* 0x000ea2000c1e1900 */
[----:B------:R-:W-:-:S03]  /*3c40*/  IMAD.WIDE.U32 R26, R27, 0x4, R22 ;  /* 0x000000041b1a7825 */ /* 0x000fc600078e0016 */
[----:B------:R-:W3:Y:S04]  /*3c50*/  LDG.E R40, desc[UR8][R30.64+0x4] ;  /* 0x000004081e287981 */ /* 0x000ee8000c1e1900 */
[----:B------:R-:W4:Y:S04]  /*3c60*/  LDG.E R42, desc[UR8][R30.64+0x8] ;  /* 0x000008081e2a7981 */ /* 0x000f28000c1e1900 */
[----:B------:R-:W4:Y:S04]  /*3c70*/  LDG.E R26, desc[UR8][R26.64] ;  /* 0x000000081a1a7981 */ /* 0x000f28000c1e1900 */
[----:B------:R-:W4:Y:S01]  /*3c80*/  LDG.E R44, desc[UR8][R30.64+0xc] ;  /* 0x00000c081e2c7981 */ /* 0x000f22000c1e1900 */
[----:B------:R-:W-:-:S02]  /*3c90*/  VIADD R35, R35, 0x4 ;  /* 0x0000000423237836 */ /* 0x000fc40000000000 */
[----:B--2--5:R-:W-:-:S04]  /*3ca0*/  IMAD R15, R15, R38, R34 ;  /* 0x000000260f0f7224 */ /* 0x024fc800078e0222 */
[----:B---3--:R-:W-:-:S04]  /*3cb0*/  IMAD R15, R40, R32, R15 ;  /* 0x00000020280f7224 */ /* 0x008fc800078e020f */
[----:B----4-:R-:W-:-:S04]  /*3cc0*/  IMAD R15, R42, R28, R15 ;  /* 0x0000001c2a0f7224 */ /* 0x010fc800078e020f */
[----:B------:R-:W-:-:S07]  /*3cd0*/  IMAD R34, R44, R26, R15 ;  /* 0x0000001a2c227224 */ /* 0x000fce00078e020f */
.L_x_62:
[----:B------:R-:W-:Y:S05]  /*3ce0*/  @!P1 BRA `(.L_x_61) ;  /* 0x0000000000609947 */ /* 0x000fea0003800000 */
[----:B------:R-:W-:Y:S02]  /*3cf0*/  ISETP.NE.AND P1, PT, R6, 0x1, PT ;  /* 0x000000010600780c */ /* 0x000fe40003f25270 */
[----:B------:R-:W-:-:S11]  /*3d00*/  LOP3.LUT P0, RZ, R14, 0x1, RZ, 0xc0, !PT ;  /* 0x000000010eff7812 */ /* 0x000fd6000780c0ff */
[----:B------:R-:W0:Y:S01]  /*3d10*/  @P1 LDC.64 R30, c[0x0][0x3e0] ;  /* 0x0000f800ff1e1b82 */ /* 0x000e220000000a00 */
[-C--:B------:R-:W-:Y:S01]  /*3d20*/  @P1 IMAD R28, R9, R35.reuse, R12 ;  /* 0x00000023091c1224 */ /* 0x080fe200078e020c */
[----:B------:R-:W-:Y:S02]  /*3d30*/  @P1 IADD3 R27, PT, PT, R2, R35, RZ ;  /* 0x00000023021b1210 */ /* 0x000fe40007ffe0ff */
[----:B------:R-:W-:Y:S01]  /*3d40*/  @P1 IADD3 R35, PT, PT, R35, 0x2, RZ ;  /* 0x0000000223231810 */ /* 0x000fe20007ffe0ff */
[----:B------:R-:W-:Y:S02]  /*3d50*/  @P1 IMAD.IADD R33, R9, 0x1, R28 ;  /* 0x0000000109211824 */ /* 0x000fe400078e021c */
[----:B------:R-:W-:Y:S01]  /*3d60*/  @P1 IMAD.WIDE.U32 R28, R28, 0x4, R22 ;  /* 0x000000041c1c1825 */ /* 0x000fe200078e0016 */
[----:B------:R-:W1:Y:S03]  /*3d70*/  @P0 LDC.64 R14, c[0x0][0x3e0] ;  /* 0x0000f800ff0e0b82 */ /* 0x000e660000000a00 */
[----:B------:R-:W-:-:S02]  /*3d80*/  @P0 IMAD.IADD R37, R2, 0x1, R35 ;  /* 0x0000000102250824 */ /* 0x000fc400078e0223 */
[----:B------:R-:W2:Y:S01]  /*3d90*/  @P1 LDG.E R28, desc[UR8][R28.64] ;  /* 0x000000081c1c1981 */ /* 0x000ea2000c1e1900 */
[----:B0-----:R-:W-:-:S04]  /*3da0*/  @P1 IMAD.WIDE R30, R27, 0x4, R30 ;  /* 0x000000041b1e1825 */ /* 0x001fc800078e021e */
[----:B------:R-:W-:Y:S01]  /*3db0*/  @P1 IMAD.WIDE.U32 R26, R33, 0x4, R22 ;  /* 0x00000004211a1825 */ /* 0x000fe200078e0016 */
[----:B------:R-:W3:Y:S03]  /*3dc0*/  @P1 LDG.E R38, desc[UR8][R30.64+0x4] ;  /* 0x000004081e261981 */ /* 0x000ee6000c1e1900 */
[----:B------:R-:W-:Y:S02]  /*3dd0*/  @P0 IMAD R33, R9, R35, R12 ;  /* 0x0000002309210224 */ /* 0x000fe400078e020c */
[----:B------:R-:W2:Y:S01]  /*3de0*/  @P1 LDG.E R35, desc[UR8][R30.64] ;  /* 0x000000081e231981 */ /* 0x000ea2000c1e1900 */
[----:B-1----:R-:W-:-:S03]  /*3df0*/  @P0 IMAD.WIDE R14, R37, 0x4, R14 ;  /* 0x00000004250e0825 */ /* 0x002fc600078e020e */
[----:B------:R-:W3:Y:S01]  /*3e00*/  @P1 LDG.E R26, desc[UR8][R26.64] ;  /* 0x000000081a1a1981 */ /* 0x000ee2000c1e1900 */
[----:B------:R-:W-:-:S03]  /*3e10*/  @P0 IMAD.WIDE.U32 R32, R33, 0x4, R22 ;  /* 0x0000000421200825 */ /* 0x000fc600078e0016 */
[----:B------:R-:W4:Y:S04]  /*3e20*/  @P0 LDG.E R15, desc[UR8][R14.64] ;  /* 0x000000080e0f0981 */ /* 0x000f28000c1e1900 */
[----:B------:R-:W4:Y:S01]  /*3e30*/  @P0 LDG.E R32, desc[UR8][R32.64] ;  /* 0x0000000820200981 */ /* 0x000f22000c1e1900 */
[----:B--2--5:R-:W-:-:S04]  /*3e40*/  @P1 IMAD R35, R35, R28, R34 ;  /* 0x0000001c23231224 */ /* 0x024fc800078e0222 */
[----:B---3--:R-:W-:-:S04]  /*3e50*/  @P1 IMAD R34, R38, R26, R35 ;  /* 0x0000001a26221224 */ /* 0x008fc800078e0223 */
[----:B----4-:R-:W-:-:S07]  /*3e60*/  @P0 IMAD R34, R15, R32, R34 ;  /* 0x000000200f220224 */ /* 0x010fce00078e0222 */
.L_x_61:
[----:B------:R-:W0:Y:S01]  /*3e70*/  LDC.64 R14, c[0x0][0x3c8] ;  /* 0x0000f200ff0e7b82 */ /* 0x000e220000000a00 */
[----:B------:R-:W2:Y:S01]  /*3e80*/  LDG.E.64 R26, desc[UR8][R24.64] ;  /* 0x00000008181a7981 */ /* 0x000ea2000c1e1b00 */
[----:B0----5:R-:W-:-:S06]  /*3e90*/  IMAD.WIDE R14, R11, 0x8, R14 ;  /* 0x000000080b0e7825 */ /* 0x021fcc00078e020e */
[----:B------:R-:W3:Y:S01]  /*3ea0*/  LDG.E.64 R14, desc[UR8][R14.64] ;  /* 0x000000080e0e7981 */ /* 0x000ee2000c1e1b00 */
[----:B--2---:R-:W-:-:S06]  /*3eb0*/  IMAD.WIDE.U32 R26, R12, 0x4, R26 ;  /* 0x000000040c1a7825 */ /* 0x004fcc00078e001a */
[----:B------:R-:W2:Y:S01]  /*3ec0*/  LDG.E R27, desc[UR8][R26.64] ;  /* 0x000000081a1b7981 */ /* 0x000ea2000c1e1900 */
[----:B---3--:R-:W-:-:S06]  /*3ed0*/  IMAD.WIDE R34, R34, 0x4, R14 ;  /* 0x0000000422227825 */ /* 0x008fcc00078e020e */
[----:B------:R-:W2:Y:S01]  /*3ee0*/  LDG.E R34, desc[UR8][R34.64] ;  /* 0x0000000822227981 */ /* 0x000ea2000c1e1900 */
[----:B------:R-:W-:Y:S02]  /*3ef0*/  ISETP.NE.AND P1, PT, R13, RZ, PT ;  /* 0x000000ff0d00720c */ /* 0x000fe40003f25270 */
[----:B------:R-:W-:-:S11]  /*3f00*/  IADD3 R12, PT, PT, R12, 0x1, RZ ;  /* 0x000000010c0c7810 */ /* 0x000fd60007ffe0ff */
[----:B--2---:R-:W-:-:S04]  /*3f10*/  @P1 ISETP.NE.AND P0, PT, R34, R27, PT ;  /* 0x0000001b2200120c */ /* 0x004fc80003f05270 */
[----:B------:R-:W-:Y:S02]  /*3f20*/  @P1 SEL R28, RZ, 0x1, !P0 ;  /* 0x00000001ff1c1807 */ /* 0x000fe40004000000 */
[----:B------:R-:W-:Y:S02]  /*3f30*/  ISETP.NE.AND P0, PT, R12, R9, PT ;  /* 0x000000090c00720c */ /* 0x000fe40003f05270 */
[----:B------:R-:W-:-:S04]  /*3f40*/  @!P1 ISETP.NE.AND P2, PT, R34, R27, PT ;  /* 0x0000001b2200920c */ /* 0x000fc80003f45270 */
[----:B------:R-:W-:Y:S02]  /*3f50*/  @!P1 SEL R11, RZ, 0x1, P2 ;  /* 0x00000001ff0b9807 */ /* 0x000fe40001000000 */
[----:B------:R-:W-:Y:S02]  /*3f60*/  @P1 VIMNMX R3, PT, PT, R28, R3, !PT ;  /* 0x000000031c031248 */ /* 0x000fe40007fe0100 */
[----:B------:R-:W-:-:S03]  /*3f70*/  @!P1 VIMNMX R3, PT, PT, R11, R36, !PT ;  /* 0x000000240b039248 */ /* 0x000fc60007fe0100 */
[----:B------:R-:W-:Y:S05]  /*3f80*/  @P0 BRA `(.L_x_63) ;  /* 0xfffffff400cc0947 */ /* 0x000fea000383ffff */
.L_x_58:
[----:B------:R-:W-:Y:S05]  /*3f90*/  BSYNC.RECONVERGENT B1 ;  /* 0x0000000000017941 */ /* 0x000fea0003800200 */
.L_x_57:
[----:B------:R-:W3:Y:S01]  /*3fa0*/  LDCU UR6, c[0x0][0x384] ;  /* 0x00007080ff0677ac */ /* 0x000ee20008000800 */
[----:B------:R-:W-:Y:S01]  /*3fb0*/  VIADD R7, R7, 0x1 ;  /* 0x0000000107077836 */ /* 0x000fe20000000000 */
[----:B------:R-:W-:-:S04]  /*3fc0*/  ISETP.NE.AND P0, PT, R3, RZ, PT ;  /* 0x000000ff0300720c */ /* 0x000fc80003f05270 */
[----:B---3--:R-:W-:-:S13]  /*3fd0*/  ISETP.GE.OR P0, PT, R7, UR6, !P0 ;  /* 0x0000000607007c0c */ /* 0x008fda000c706670 */
[----:B------:R-:W-:Y:S05]  /*3fe0*/  @!P0 BRA `(.L_x_64) ;  /* 0xfffffff400548947 */ /* 0x000fea000383ffff */
[----:B------:R-:W-:Y:S05]  /*3ff0*/  BSYNC.RECONVERGENT B0 ;  /* 0x0000000000007941 */ /* 0x000fea0003800200 */
.L_x_50:
[----:B------:R-:W3:Y:S02]  /*4000*/  LDCU.64 UR6, c[0x0][0x3c0] ;  /* 0x00007800ff0677ac */ /* 0x000ee40008000a00 */
[----:B---3--:R-:W-:-:S04]  /*4010*/  LEA R4, P0, R0, UR6, 0x2 ;  /* 0x0000000600047c11 */ /* 0x008fc8000f8010ff */
[----:B------:R-:W-:-:S05]  /*4020*/  LEA.HI.X R5, R0, UR7, RZ, 0x2, P0 ;  /* 0x0000000700057c11 */ /* 0x000fca00080f14ff */
[----:B------:R-:W-:Y:S01]  /*4030*/  STG.E desc[UR8][R4.64], R3 ;  /* 0x0000000304007986 */ /* 0x000fe2000c101908 */
[----:B------:R-:W-:Y:S05]  /*4040*/  EXIT ;  /* 0x000000000000794d */ /* 0x000fea0003800000 */
        .weak           $__internal_0_$__cuda_sm20_div_s64
        .type           $__internal_0_$__cuda_sm20_div_s64,@function
        .size           $__internal_0_$__cuda_sm20_div_s64,(.L_x_148 - $__internal_0_$__cuda_sm20_div_s64)
$__internal_0_$__cuda_sm20_div_s64:
[-C--:B------:R-:W-:Y:S02]  /*4050*/  IADD3 R23, P1, PT, RZ, -R6.reuse, RZ ;  /* 0x80000006ff177210 */ /* 0x080fe40007f3e0ff */
[----:B------:R-:W-:Y:S02]  /*4060*/  ISETP.GE.AND P0, PT, R5, RZ, PT ;  /* 0x000000ff0500720c */ /* 0x000fe40003f06270 */
[-C--:B------:R-:W-:Y:S02]  /*4070*/  IADD3.X R8, PT, PT, RZ, ~R5.reuse, RZ, P1, !PT ;  /* 0x80000005ff087210 */ /* 0x080fe40000ffe4ff */
[----:B------:R-:W-:Y:S02]  /*4080*/  SEL R22, R23, R6, !P0 ;  /* 0x0000000617167207 */ /* 0x000fe40004000000 */
[----:B------:R-:W-:Y:S02]  /*4090*/  SEL R23, R8, R5, !P0 ;  /* 0x0000000508177207 */ /* 0x000fe40004000000 */
[----:B------:R-:W-:-:S02]  /*40a0*/  ISETP.GE.AND P3, PT, R7, RZ, PT ;  /* 0x000000ff0700720c */ /* 0x000fc40003f66270 */
[----:B------:R-:W0:Y:S08]  /*40b0*/  I2F.U64.RP R8, R22 ;  /* 0x0000001600087312 */ /* 0x000e300000309000 */
[----:B0-----:R-:W0:Y:S02]  /*40c0*/  MUFU.RCP R12, R8 ;  /* 0x00000008000c7308 */ /* 0x001e240000001000 */
[----:B0-----:R-:W-:-:S06]  /*40d0*/  VIADD R12, R12, 0x1ffffffe ;  /* 0x1ffffffe0c0c7836 */ /* 0x001fcc0000000000 */
[----:B------:R-:W0:Y:S02]  /*40e0*/  F2I.U64.TRUNC R14, R12 ;  /* 0x0000000c000e7311 */ /* 0x000e24000020d800 */
[----:B0-----:R-:W-:-:S04]  /*40f0*/  IMAD.WIDE.U32 R10, R14, R22, RZ ;  /* 0x000000160e0a7225 */ /* 0x001fc800078e00ff */
[C---:B------:R-:W-:Y:S01]  /*4100*/  IMAD R11, R14.reuse, R23, R11 ;  /* 0x000000170e0b7224 */ /* 0x040fe200078e020b */
[----:B------:R-:W-:Y:S01]  /*4110*/  IADD3 R9, P0, PT, RZ, -R10, RZ ;  /* 0x8000000aff097210 */ /* 0x000fe20007f1e0ff */
[----:B------:R-:W-:Y:S02]  /*4120*/  IMAD.MOV.U32 R29, RZ, RZ, R14 ;  /* 0x000000ffff1d7224 */ /* 0x000fe400078e000e */
[----:B------:R-:W-:Y:S02]  /*4130*/  IMAD R10, R15, R22, R11 ;  /* 0x000000160f0a7224 */ /* 0x000fe400078e020b */
[----:B------:R-:W-:-:S03]  /*4140*/  IMAD.HI.U32 R28, R14, R9, RZ ;  /* 0x000000090e1c7227 */ /* 0x000fc600078e00ff */
[----:B------:R-:W-:-:S05]  /*4150*/  IADD3.X R10, PT, PT, RZ, ~R10, RZ, P0, !PT ;  /* 0x8000000aff0a7210 */ /* 0x000fca00007fe4ff */
[----:B------:R-:W-:-:S04]  /*4160*/  IMAD.WIDE.U32 R28, P0, R14, R10, R28 ;  /* 0x0000000a0e1c7225 */ /* 0x000fc8000780001c */
[C---:B------:R-:W-:Y:S02]  /*4170*/  IMAD R8, R15.reuse, R10, RZ ;  /* 0x0000000a0f087224 */ /* 0x040fe400078e02ff */
[----:B------:R-:W-:-:S04]  /*4180*/  IMAD.HI.U32 R9, P1, R15, R9, R28 ;  /* 0x000000090f097227 */ /* 0x000fc8000782001c */
[----:B------:R-:W-:Y:S01]  /*4190*/  IMAD.HI.U32 R10, R15, R10, RZ ;  /* 0x0000000a0f0a7227 */ /* 0x000fe200078e00ff */
[----:B------:R-:W-:-:S04]  /*41a0*/  IADD3 R13, P2, PT, R8, R9, RZ ;  /* 0x00000009080d7210 */ /* 0x000fc80007f5e0ff */
[----:B------:R-:W-:Y:S01]  /*41b0*/  IADD3.X R9, PT, PT, R10, R15, RZ, P0, !PT ;  /* 0x0000000f0a097210 */ /* 0x000fe200007fe4ff */
[----:B------:R-:W-:-:S03]  /*41c0*/  IMAD.WIDE.U32 R10, R13, R22, RZ ;  /* 0x000000160d0a7225 */ /* 0x000fc600078e00ff */
[----:B------:R-:W-:Y:S01]  /*41d0*/  IADD3.X R9, PT, PT, RZ, RZ, R9, P2, P1 ;  /* 0x000000ffff097210 */ /* 0x000fe200017e2409 */
[----:B------:R-:W-:Y:S01]  /*41e0*/  IMAD R8, R13, R23, R11 ;  /* 0x000000170d087224 */ /* 0x000fe200078e020b */
[----:B------:R-:W-:-:S03]  /*41f0*/  IADD3 R10, P0, PT, RZ, -R10, RZ ;  /* 0x8000000aff0a7210 */ /* 0x000fc60007f1e0ff */
[----:B------:R-:W-:Y:S02]  /*4200*/  IMAD R8, R9, R22, R8 ;  /* 0x0000001609087224 */ /* 0x000fe400078e0208 */
[----:B------:R-:W-:-:S04]  /*4210*/  IMAD.HI.U32 R12, R13, R10, RZ ;  /* 0x0000000a0d0c7227 */ /* 0x000fc800078e00ff */
[----:B------:R-:W-:-:S04]  /*4220*/  IMAD.X R8, RZ, RZ, ~R8, P0 ;  /* 0x000000ffff087224 */ /* 0x000fc800000e0e08 */
[----:B------:R-:W-:Y:S01]  /*4230*/  IMAD.WIDE.U32 R14, P0, R13, R8, R12 ;  /* 0x000000080d0e7225 */ /* 0x000fe2000780000c */
[----:B------:R-:W-:-:S04]  /*4240*/  IADD3 R12, P4, PT, RZ, -R26, RZ ;  /* 0x8000001aff0c7210 */ /* 0x000fc80007f9e0ff */
[----:B------:R-:W-:Y:S01]  /*4250*/  SEL R12, R12, R26, !P3 ;  /* 0x0000001a0c0c7207 */ /* 0x000fe20005800000 */
[----:B------:R-:W-:Y:S01]  /*4260*/  IMAD.HI.U32 R11, P1, R9, R10, R14 ;  /* 0x0000000a090b7227 */ /* 0x000fe2000782000e */
[----:B------:R-:W-:-:S03]  /*4270*/  MOV R15, RZ ;  /* 0x000000ff000f7202 */ /* 0x000fc60000000f00 */
[CC--:B------:R-:W-:Y:S02]  /*4280*/  IMAD R10, R9.reuse, R8.reuse, RZ ;  /* 0x00000008090a7224 */ /* 0x0c0fe400078e02ff */
[----:B------:R-:W-:-:S03]  /*4290*/  IMAD.HI.U32 R8, R9, R8, RZ ;  /* 0x0000000809087227 */ /* 0x000fc600078e00ff */
[----:B------:R-:W-:Y:S01]  /*42a0*/  IADD3 R11, P2, PT, R10, R11, RZ ;  /* 0x0000000b0a0b7210 */ /* 0x000fe20007f5e0ff */
[----:B------:R-:W-:Y:S01]  /*42b0*/  IMAD.X R9, R8, 0x1, R9, P0 ;  /* 0x0000000108097824 */ /* 0x000fe200000e0609 */
[----:B------:R-:W-:-:S03]  /*42c0*/  IADD3.X R10, PT, PT, RZ, ~R7, RZ, P4, !PT ;  /* 0x80000007ff0a7210 */ /* 0x000fc600027fe4ff */
[----:B------:R-:W-:Y:S01]  /*42d0*/  IMAD.HI.U32 R14, R11, R12, RZ ;  /* 0x0000000c0b0e7227 */ /* 0x000fe200078e00ff */
[-C--:B------:R-:W-:Y:S02]  /*42e0*/  SEL R10, R10, R7.reuse, !P3 ;  /* 0x000000070a0a7207 */ /* 0x080fe40005800000 */
[----:B------:R-:W-:Y:S02]  /*42f0*/  IADD3.X R9, PT, PT, RZ, RZ, R9, P2, P1 ;  /* 0x000000ffff097210 */ /* 0x000fe400017e2409 */
[----:B------:R-:W-:Y:S01]  /*4300*/  LOP3.LUT R7, R5, R7, RZ, 0x3c, !PT ;  /* 0x0000000705077212 */ /* 0x000fe200078e3cff */
[----:B------:R-:W-:-:S04]  /*4310*/  IMAD.WIDE.U32 R14, R11, R10, R14 ;  /* 0x0000000a0b0e7225 */ /* 0x000fc800078e000e */
[C---:B------:R-:W-:Y:S02]  /*4320*/  IMAD R8, R9.reuse, R10, RZ ;  /* 0x0000000a09087224 */ /* 0x040fe400078e02ff */
[----:B------:R-:W-:-:S04]  /*4330*/  IMAD.HI.U32 R11, P0, R9, R12, R14 ;  /* 0x0000000c090b7227 */ /* 0x000fc8000780000e */
[----:B------:R-:W-:Y:S01]  /*4340*/  IMAD.HI.U32 R9, R9, R10, RZ ;  /* 0x0000000a09097227 */ /* 0x000fe200078e00ff */
[----:B------:R-:W-:-:S03]  /*4350*/  IADD3 R8, P1, PT, R8, R11, RZ ;  /* 0x0000000b08087210 */ /* 0x000fc60007f3e0ff */
[----:B------:R-:W-:Y:S02]  /*4360*/  IMAD.X R9, RZ, RZ, R9, P0 ;  /* 0x000000ffff097224 */ /* 0x000fe400000e0609 */
[----:B------:R-:W-:-:S03]  /*4370*/  IMAD.WIDE.U32 R14, R8, R22, RZ ;  /* 0x00000016080e7225 */ /* 0x000fc600078e00ff */
[----:B------:R-:W-:Y:S01]  /*4380*/  IADD3.X R9, PT, PT, RZ, R9, RZ, P1, !PT ;  /* 0x00000009ff097210 */ /* 0x000fe20000ffe4ff */
[----:B------:R-:W-:Y:S01]  /*4390*/  IMAD R11, R8, R23, R15 ;  /* 0x00000017080b7224 */ /* 0x000fe200078e020f */
[----:B------:R-:W-:-:S03]  /*43a0*/  IADD3 R12, P1, PT, -R14, R12, RZ ;  /* 0x0000000c0e0c7210 */ /* 0x000fc60007f3e1ff */
[-C--:B------:R-:W-:Y:S01]  /*43b0*/  IMAD R11, R9, R22.reuse, R11 ;  /* 0x00000016090b7224 */ /* 0x080fe200078e020b */
[----:B------:R-:W-:-:S03]  /*43c0*/  ISETP.GE.U32.AND P0, PT, R12, R22, PT ;  /* 0x000000160c00720c */ /* 0x000fc60003f06070 */
[----:B------:R-:W-:Y:S01]  /*43d0*/  IMAD.X R10, R10, 0x1, ~R11, P1 ;  /* 0x000000010a0a7824 */ /* 0x000fe200008e0e0b */
[----:B------:R-:W-:Y:S02]  /*43e0*/  IADD3 R15, P1, PT, R12, -R22, RZ ;  /* 0x800000160c0f7210 */ /* 0x000fe40007f3e0ff */
[----:B------:R-:W-:Y:S02]  /*43f0*/  IADD3 R11, P2, PT, R8, 0x1, RZ ;  /* 0x00000001080b7810 */ /* 0x000fe40007f5e0ff */
[CC--:B------:R-:W-:Y:S02]  /*4400*/  ISETP.GE.U32.AND.EX P0, PT, R10.reuse, R23.reuse, PT, P0 ;  /* 0x000000170a00720c */ /* 0x0c0fe40003f06100 */
[----:B------:R-:W-:Y:S01]  /*4410*/  IADD3.X R13, PT, PT, R10, ~R23, RZ, P1, !PT ;  /* 0x800000170a0d7210 */ /* 0x000fe20000ffe4ff */
[----:B------:R-:W-:Y:S01]  /*4420*/  IMAD.X R14, RZ, RZ, R9, P2 ;  /* 0x000000ffff0e7224 */ /* 0x000fe200010e0609 */
[----:B------:R-:W-:Y:S02]  /*4430*/  SEL R12, R15, R12, P0 ;  /* 0x0000000c0f0c7207 */ /* 0x000fe40000000000 */
[----:B------:R-:W-:-:S02]  /*4440*/  SEL R11, R11, R8, P0 ;  /* 0x000000080b0b7207 */ /* 0x000fc40000000000 */
[----:B------:R-:W-:Y:S02]  /*4450*/  SEL R13, R13, R10, P0 ;  /* 0x0000000a0d0d7207 */ /* 0x000fe40000000000 */
[----:B------:R-:W-:Y:S02]  /*4460*/  ISETP.GE.U32.AND P1, PT, R12, R22, PT ;  /* 0x000000160c00720c */ /* 0x000fe40003f26070 */
[----:B------:R-:W-:Y:S02]  /*4470*/  SEL R14, R14, R9, P0 ;  /* 0x000000090e0e7207 */ /* 0x000fe40000000000 */
[----:B------:R-:W-:Y:S02]  /*4480*/  IADD3 R8, P2, PT, R11, 0x1, RZ ;  /* 0x000000010b087810 */ /* 0x000fe40007f5e0ff */
[----:B------:R-:W-:Y:S02]  /*4490*/  ISETP.GE.U32.AND.EX P0, PT, R13, R23, PT, P1 ;  /* 0x000000170d00720c */ /* 0x000fe40003f06110 */
[----:B------:R-:W-:-:S02]  /*44a0*/  IADD3.X R9, PT, PT, RZ, R14, RZ, P2, !PT ;  /* 0x0000000eff097210 */ /* 0x000fc400017fe4ff */
[----:B------:R-:W-:Y:S02]  /*44b0*/  SEL R8, R8, R11, P0 ;  /* 0x0000000b08087207 */ /* 0x000fe40000000000 */
[----:B------:R-:W-:Y:S02]  /*44c0*/  SEL R14, R9, R14, P0 ;  /* 0x0000000e090e7207 */ /* 0x000fe40000000000 */
[-C--:B------:R-:W-:Y:S02]  /*44d0*/  IADD3 R9, P2, PT, RZ, -R8.reuse, RZ ;  /* 0x80000008ff097210 */ /* 0x080fe40007f5e0ff */
[----:B------:R-:W-:Y:S02]  /*44e0*/  ISETP.NE.U32.AND P0, PT, R6, RZ, PT ;  /* 0x000000ff0600720c */ /* 0x000fe40003f05070 */
[----:B------:R-:W-:Y:S01]  /*44f0*/  ISETP.GE.AND P1, PT, R7, RZ, PT ;  /* 0x000000ff0700720c */ /* 0x000fe20003f26270 */
[----:B------:R-:W-:Y:S01]  /*4500*/  IMAD.X R7, RZ, RZ, ~R14, P2 ;  /* 0x000000ffff077224 */ /* 0x000fe200010e0e0e */
[----:B------:R-:W-:Y:S01]  /*4510*/  ISETP.NE.AND.EX P0, PT, R5, RZ, PT, P0 ;  /* 0x000000ff0500720c */ /* 0x000fe20003f05300 */
[----:B------:R-:W-:Y:S01]  /*4520*/  HFMA2 R5, -RZ, RZ, 0, 0 ;  /* 0x00000000ff057431 */ /* 0x000fe200000001ff */
[----:B------:R-:W-:-:S02]  /*4530*/  SEL R9, R9, R8, !P1 ;  /* 0x0000000809097207 */ /* 0x000fc40004800000 */
[----:B------:R-:W-:Y:S02]  /*4540*/  SEL R7, R7, R14, !P1 ;  /* 0x0000000e07077207 */ /* 0x000fe40004800000 */
[----:B------:R-:W-:Y:S02]  /*4550*/  SEL R9, R9, 0xffffffff, P0 ;  /* 0xffffffff09097807 */ /* 0x000fe40000000000 */
[----:B------:R-:W-:Y:S01]  /*4560*/  SEL R8, R7, 0xffffffff, P0 ;  /* 0xffffffff07087807 */ /* 0x000fe20000000000 */
[----:B------:R-:W-:Y:S06]  /*4570*/  RET.REL.NODEC R4 `(evalCNFKernel) ;  /* 0xffffffb804a07950 */ /* 0x000fec0003c3ffff */
.L_x_65:
[----:B------:R-:W-:-:S00]  /*4580*/  BRA `(.L_x_65) ;  /* 0xfffffffc00fc7947 */ /* 0x000fc0000383ffff */
[----:B------:R-:W-:-:S00]  /*4590*/  NOP ;  /* 0x0000000000007918 */ /* 0x000fc00000000000 */
        /* <DEDUP_REMOVED lines=14> */
.L_x_148:


//--------------------- .text.evalClauseWithoutDbKernel --------------------------
	.section	.text.evalClauseWithoutDbKernel,"ax",@progbits
	.align	128
        .global         evalClauseWithoutDbKernel
        .type           evalClauseWithoutDbKernel,@function
        .size           evalClauseWithoutDbKernel,(.L_x_149 - evalClauseWithoutDbKernel)
        .other          evalClauseWithoutDbKernel,@"STO_CUDA_ENTRY STV_DEFAULT"
evalClauseWithoutDbKernel:
.text.evalClauseWithoutDbKernel:
        /* <DEDUP_REMOVED lines=9> */
[----:B------:R-:W0:Y:S01]  /*0090*/  LDCU.64 UR4, c[0x0][0x3b8] ;  /* 0x00007700ff0477ac */ /* 0x000e220008000a00 */
[----:B------:R-:W1:Y:S01]  /*00a0*/  LDCU.64 UR8, c[0x0][0x358] ;  /* 0x00006b00ff0877ac */ /* 0x000e620008000a00 */
[----:B0-----:R-:W-:-:S04]  /*00b0*/  LEA R12, P0, R5, UR4, 0x2 ;  /* 0x00000004050c7c11 */ /* 0x001fc8000f8010ff */
[----:B------:R-:W-:-:S05]  /*00c0*/  LEA.HI.X R13, R5, UR5, RZ, 0x2, P0 ;  /* 0x00000005050d7c11 */ /* 0x000fca00080f14ff */
[----:B-1----:R-:W2:Y:S02]  /*00d0*/  LDG.E R0, desc[UR8][R12.64] ;  /* 0x000000080c007981 */ /* 0x002ea4000c1e1900 */
[----:B--2---:R-:W-:-:S13]  /*00e0*/  ISETP.NE.AND P0, PT, R0, 0x1, PT ;  /* 0x000000010000780c */ /* 0x004fda0003f05270 */
[----:B------:R-:W-:Y:S05]  /*00f0*/  @P0 EXIT ;  /* 0x000000000000094d */ /* 0x000fea0003800000 */
[----:B------:R-:W0:Y:S01]  /*0100*/  LDCU UR5, c[0x0][0x380] ;  /* 0x00007000ff0577ac */ /* 0x000e220008000800 */
[----:B------:R-:W1:Y:S01]  /*0110*/  LDCU.64 UR6, c[0x0][0x3d0] ;  /* 0x00007a00ff0677ac */ /* 0x000e620008000a00 */
[----:B0-----:R-:W-:Y:S01]  /*0120*/  UISETP.GE.AND UP0, UPT, UR5, 0x1, UPT ;  /* 0x000000010500788c */ /* 0x001fe2000bf06270 */
[C---:B-1----:R-:W-:Y:S01]  /*0130*/  IADD3 R10, P0, PT, R5.reuse, UR6, RZ ;  /* 0x00000006050a7c10 */ /* 0x042fe2000ff1e0ff */
[----:B------:R-:W-:-:S04]  /*0140*/  IMAD R5, R5, UR5, RZ ;  /* 0x0000000505057c24 */ /* 0x000fc8000f8e02ff */
[----:B------:R-:W-:-:S03]  /*0150*/  IMAD.X R3, RZ, RZ, UR7, P0 ;  /* 0x00000007ff037e24 */ /* 0x000fc600080e06ff */
[----:B------:R-:W-:Y:S05]  /*0160*/  BRA.U !UP0, `(.L_x_66) ;  /* 0x0000002508e07547 */ /* 0x000fea000b800000 */
        /* <DEDUP_REMOVED lines=10> */
.L_x_92:
        /* <DEDUP_REMOVED lines=30> */
.L_x_69:
[----:B------:R-:W-:Y:S01]  /*03f0*/  IMAD.MOV.U32 R0, RZ, RZ, R4 ;  /* 0x000000ffff007224 */ /* 0x000fe200078e0004 */
[----:B------:R-:W-:Y:S01]  /*0400*/  MOV R4, 0x430 ;  /* 0x0000043000047802 */ /* 0x000fe20000000f00 */
[----:B------:R-:W-:-:S07]  /*0410*/  IMAD.MOV.U32 R22, RZ, RZ, R23 ;  /* 0x000000ffff167224 */ /* 0x000fce00078e0017 */
[----:B-1----:R-:W-:Y:S05]  /*0420*/  CALL.REL.NOINC `($__internal_1_$__cuda_sm20_div_s64) ;  /* 0x0000003800907944 */ /* 0x002fea0003c00000 */
[----:B------:R-:W-:Y:S01]  /*0430*/  MOV R24, R7 ;  /* 0x0000000700187202 */ /* 0x000fe20000000f00 */
[----:B------:R-:W-:-:S07]  /*0440*/  IMAD.MOV.U32 R25, RZ, RZ, R0 ;  /* 0x000000ffff197224 */ /* 0x000fce00078e0000 */
.L_x_70:
[----:B-1----:R-:W-:Y:S05]  /*0450*/  BSYNC.RECONVERGENT B0 ;  /* 0x0000000000007941 */ /* 0x002fea0003800200 */
.L_x_68:
[----:B------:R-:W-:Y:S01]  /*0460*/  SHF.R.S32.HI R0, RZ, 0x1f, R2 ;  /* 0x0000001fff007819 */ /* 0x000fe20000011402 */
[----:B------:R-:W-:Y:S01]  /*0470*/  IMAD.MOV R6, RZ, RZ, -R24 ;  /* 0x000000ffff067224 */ /* 0x000fe200078e0a18 */
[C---:B------:R-:W-:Y:S02]  /*0480*/  IADD3 R4, P0, PT, R5.reuse, R2, RZ ;  /* 0x0000000205047210 */ /* 0x040fe40007f1e0ff */
[----:B------:R-:W-:Y:S02]  /*0490*/  IADD3 R3, PT, PT, R2, -0x2, RZ ;  /* 0xfffffffe02037810 */ /* 0x000fe40007ffe0ff */
        /* <DEDUP_REMOVED lines=32> */
.L_x_72:
[----:B------:R-:W-:Y:S01]  /*06a0*/  MOV R0, R3 ;  /* 0x0000000300007202 */ /* 0x000fe20000000f00 */
[----:B------:R-:W-:Y:S01]  /*06b0*/  IMAD.MOV.U32 R10, RZ, RZ, R24 ;  /* 0x000000ffff0a7224 */ /* 0x000fe200078e0018 */
[----:B------:R-:W-:Y:S01]  /*06c0*/  MOV R4, 0x6f0 ;  /* 0x000006f000047802 */ /* 0x000fe20000000f00 */
[----:B------:R-:W-:-:S07]  /*06d0*/  IMAD.MOV.U32 R3, RZ, RZ, R25 ;  /* 0x000000ffff037224 */ /* 0x000fce00078e0019 */
[----:B------:R-:W-:Y:S05]  /*06e0*/  CALL.REL.NOINC `($__internal_1_$__cuda_sm20_div_s64) ;  /* 0x0000003400e07944 */ /* 0x000fea0003c00000 */
[----:B------:R-:W-:Y:S01]  /*06f0*/  MOV R26, R7 ;  /* 0x00000007001a7202 */ /* 0x000fe20000000f00 */
[----:B------:R-:W-:-:S07]  /*0700*/  IMAD.MOV.U32 R27, RZ, RZ, R0 ;  /* 0x000000ffff1b7224 */ /* 0x000fce00078e0000 */
.L_x_73:
[----:B------:R-:W-:Y:S05]  /*0710*/  BSYNC.RECONVERGENT B0 ;  /* 0x0000000000007941 */ /* 0x000fea0003800200 */
.L_x_71:
        /* <DEDUP_REMOVED lines=31> */
.L_x_75:
[----:B------:R-:W-:Y:S01]  /*0910*/  MOV R0, R3 ;  /* 0x0000000300007202 */ /* 0x000fe20000000f00 */
[----:B------:R-:W-:Y:S01]  /*0920*/  IMAD.MOV.U32 R10, RZ, RZ, R26 ;  /* 0x000000ffff0a7224 */ /* 0x000fe200078e001a */
[----:B------:R-:W-:Y:S01]  /*0930*/  MOV R4, 0x960 ;  /* 0x0000096000047802 */ /* 0x000fe20000000f00 */
[----:B------:R-:W-:-:S07]  /*0940*/  IMAD.MOV.U32 R3, RZ, RZ, R27 ;  /* 0x000000ffff037224 */ /* 0x000fce00078e001b */
[----:B------:R-:W-:Y:S05]  /*0950*/  CALL.REL.NOINC `($__internal_1_$__cuda_sm20_div_s64) ;  /* 0x0000003400447944 */ /* 0x000fea0003c00000 */
[----:B------:R-:W-:Y:S01]  /*0960*/  MOV R24, R7 ;  /* 0x0000000700187202 */ /* 0x000fe20000000f00 */
[----:B------:R-:W-:-:S07]  /*0970*/  IMAD.MOV.U32 R25, RZ, RZ, R0 ;  /* 0x000000ffff197224 */ /* 0x000fce00078e0000 */
.L_x_76:
[----:B------:R-:W-:Y:S05]  /*0980*/  BSYNC.RECONVERGENT B0 ;  /* 0x0000000000007941 */ /* 0x000fea0003800200 */
.L_x_74:
        /* <DEDUP_REMOVED lines=31> */
.L_x_78:
[----:B------:R-:W-:Y:S01]  /*0b80*/  MOV R0, R3 ;  /* 0x0000000300007202 */ /* 0x000fe20000000f00 */
[----:B------:R-:W-:Y:S01]  /*0b90*/  IMAD.MOV.U32 R10, RZ, RZ, R24 ;  /* 0x000000ffff0a7224 */ /* 0x000fe200078e0018 */
[----:B------:R-:W-:Y:S01]  /*0ba0*/  MOV R4, 0xbd0 ;  /* 0x00000bd000047802 */ /* 0x000fe20000000f00 */
[----:B------:R-:W-:-:S07]  /*0bb0*/  IMAD.MOV.U32 R3, RZ, RZ, R25 ;  /* 0x000000ffff037224 */ /* 0x000fce00078e0019 */
[----:B------:R-:W-:Y:S05]  /*0bc0*/  CALL.REL.NOINC `($__internal_1_$__cuda_sm20_div_s64) ;  /* 0x0000003000a87944 */ /* 0x000fea0003c00000 */
[----:B------:R-:W-:Y:S01]  /*0bd0*/  MOV R26, R7 ;  /* 0x00000007001a7202 */ /* 0x000fe20000000f00 */
[----:B------:R-:W-:-:S07]  /*0be0*/  IMAD.MOV.U32 R27, RZ, RZ, R0 ;  /* 0x000000ffff1b7224 */ /* 0x000fce00078e0000 */
.L_x_79:
[----:B------:R-:W-:Y:S05]  /*0bf0*/  BSYNC.RECONVERGENT B0 ;  /* 0x0000000000007941 */ /* 0x000fea0003800200 */
.L_x_77:
        /* <DEDUP_REMOVED lines=31> */
.L_x_81:
[----:B------:R-:W-:Y:S01]  /*0df0*/  MOV R0, R3 ;  /* 0x0000000300007202 */ /* 0x000fe20000000f00 */
[----:B------:R-:W-:Y:S01]  /*0e00*/  IMAD.MOV.U32 R10, RZ, RZ, R26 ;  /* 0x000000ffff0a7224 */ /* 0x000fe200078e001a */
[----:B------:R-:W-:Y:S01]  /*0e10*/  MOV R4, 0xe40 ;  /* 0x00000e4000047802 */ /* 0x000fe20000000f00 */
[----:B------:R-:W-:-:S07]  /*0e20*/  IMAD.MOV.U32 R3, RZ, RZ, R27 ;  /* 0x000000ffff037224 */ /* 0x000fce00078e001b */
[----:B------:R-:W-:Y:S05]  /*0e30*/  CALL.REL.NOINC `($__internal_1_$__cuda_sm20_div_s64) ;  /* 0x00000030000c7944 */ /* 0x000fea0003c00000 */
[----:B------:R-:W-:Y:S01]  /*0e40*/  MOV R24, R7 ;  /* 0x0000000700187202 */ /* 0x000fe20000000f00 */
[----:B------:R-:W-:-:S07]  /*0e50*/  IMAD.MOV.U32 R25, RZ, RZ, R0 ;  /* 0x000000ffff197224 */ /* 0x000fce00078e0000 */
.L_x_82:
[----:B------:R-:W-:Y:S05]  /*0e60*/  BSYNC.RECONVERGENT B0 ;  /* 0x0000000000007941 */ /* 0x000fea0003800200 */
.L_x_80:
        /* <DEDUP_REMOVED lines=31> */
.L_x_84:
[----:B------:R-:W-:Y:S01]  /*1060*/  MOV R0, R3 ;  /* 0x0000000300007202 */ /* 0x000fe20000000f00 */
[----:B------:R-:W-:Y:S01]  /*1070*/  IMAD.MOV.U32 R10, RZ, RZ, R24 ;  /* 0x000000ffff0a7224 */ /* 0x000fe200078e0018 */
[----:B------:R-:W-:Y:S01]  /*1080*/  MOV R4, 0x10b0 ;  /* 0x000010b000047802 */ /* 0x000fe20000000f00 */
[----:B------:R-:W-:-:S07]  /*1090*/  IMAD.MOV.U32 R3, RZ, RZ, R25 ;  /* 0x000000ffff037224 */ /* 0x000fce00078e0019 */
[----:B------:R-:W-:Y:S05]  /*10a0*/  CALL.REL.NOINC `($__internal_1_$__cuda_sm20_div_s64) ;  /* 0x0000002c00707944 */ /* 0x000fea0003c00000 */
[----:B------:R-:W-:Y:S01]  /*10b0*/  MOV R26, R7 ;  /* 0x00000007001a7202 */ /* 0x000fe20000000f00 */
[----:B------:R-:W-:-:S07]  /*10c0*/  IMAD.MOV.U32 R27, RZ, RZ, R0 ;  /* 0x000000ffff1b7224 */ /* 0x000fce00078e0000 */
.L_x_85:
[----:B------:R-:W-:Y:S05]  /*10d0*/  BSYNC.RECONVERGENT B0 ;  /* 0x0000000000007941 */ /* 0x000fea0003800200 */
.L_x_83:
        /* <DEDUP_REMOVED lines=31> */
.L_x_87:
[----:B------:R-:W-:Y:S01]  /*12d0*/  MOV R0, R3 ;  /* 0x0000000300007202 */ /* 0x000fe20000000f00 */
[----:B------:R-:W-:Y:S01]  /*12e0*/  IMAD.MOV.U32 R10, RZ, RZ, R26 ;  /* 0x000000ffff0a7224 */ /* 0x000fe200078e001a */
[----:B------:R-:W-:Y:S01]  /*12f0*/  MOV R4, 0x1320 ;  /* 0x0000132000047802 */ /* 0x000fe20000000f00 */
[----:B------:R-:W-:-:S07]  /*1300*/  IMAD.MOV.U32 R3, RZ, RZ, R27 ;  /* 0x000000ffff037224 */ /* 0x000fce00078e001b */
[----:B------:R-:W-:Y:S05]  /*1310*/  CALL.REL.NOINC `($__internal_1_$__cuda_sm20_div_s64) ;  /* 0x0000002800d47944 */ /* 0x000fea0003c00000 */
[----:B------:R-:W-:Y:S01]  /*1320*/  MOV R24, R7 ;  /* 0x0000000700187202 */ /* 0x000fe20000000f00 */
[----:B------:R-:W-:-:S07]  /*1330*/  IMAD.MOV.U32 R25, RZ, RZ, R0 ;  /* 0x000000ffff197224 */ /* 0x000fce00078e0000 */
.L_x_88:
[----:B------:R-:W-:Y:S05]  /*1340*/  BSYNC.RECONVERGENT B0 ;  /* 0x0000000000007941 */ /* 0x000fea0003800200 */
.L_x_86:
        /* <DEDUP_REMOVED lines=26> */
[----:B------:R-:W-:Y:S01]  /*14f0*/  ISETP.GE.U32.AND P1, PT, R3, R22, PT ;  /* 0x000000160300720c */ /* 0x000fe20003f26070 */
[----:B------:R-:W-:-:S12]  /*1500*/  IMAD.MOV.U32 R3, RZ, RZ, RZ ;  /* 0x000000ffff037224 */ /* 0x000fd800078e00ff */
[----:B------:R-:W-:Y:S01]  /*1510*/  @P1 VIADD R10, R10, 0x1 ;  /* 0x000000010a0a1836 */ /* 0x000fe20000000000 */
[----:B------:R-:W-:Y:S01]  /*1520*/  @!P2 LOP3.LUT R10, RZ, R22, RZ, 0x33, !PT ;  /* 0x00000016ff0aa212 */ /* 0x000fe200078e33ff */
[----:B------:R-:W-:Y:S06]  /*1530*/  BRA `(.L_x_91) ;  /* 0x00000000001c7947 */ /* 0x000fec0003800000 */
.L_x_90:
[----:B------:R-:W-:Y:S01]  /*1540*/  MOV R0, R3 ;  /* 0x0000000300007202 */ /* 0x000fe20000000f00 */
[----:B------:R-:W-:Y:S01]  /*1550*/  IMAD.MOV.U32 R10, RZ, RZ, R24 ;  /* 0x000000ffff0a7224 */ /* 0x000fe200078e0018 */
[----:B------:R-:W-:Y:S01]  /*1560*/  MOV R4, 0x1590 ;  /* 0x0000159000047802 */ /* 0x000fe20000000f00 */
[----:B------:R-:W-:-:S07]  /*1570*/  IMAD.MOV.U32 R3, RZ, RZ, R25 ;  /* 0x000000ffff037224 */ /* 0x000fce00078e0019 */
[----:B------:R-:W-:Y:S05]  /*1580*/  CALL.REL.NOINC `($__internal_1_$__cuda_sm20_div_s64) ;  /* 0x0000002800387944 */ /* 0x000fea0003c00000 */
[----:B------:R-:W-:Y:S01]  /*1590*/  MOV R10, R7 ;  /* 0x00000007000a7202 */ /* 0x000fe20000000f00 */
[----:B------:R-:W-:-:S07]  /*15a0*/  IMAD.MOV.U32 R3, RZ, RZ, R0 ;  /* 0x000000ffff037224 */ /* 0x000fce00078e0000 */
.L_x_91:
[----:B------:R-:W-:Y:S05]  /*15b0*/  BSYNC.RECONVERGENT B0 ;  /* 0x0000000000007941 */ /* 0x000fea0003800200 */
.L_x_89:
[----:B------:R-:W-:-:S04]  /*15c0*/  IMAD.MOV R25, RZ, RZ, -R10 ;  /* 0x000000ffff197224 */ /* 0x000fc800078e0a0a */
[----:B------:R-:W-:-:S05]  /*15d0*/  IMAD R25, R22, R25, R24 ;  /* 0x0000001916197224 */ /* 0x000fca00078e0218 */
[----:B------:R2:W-:Y:S01]  /*15e0*/  STG.E desc[UR8][R16.64+-0x20], R25 ;  /* 0xffffe01910007986 */ /* 0x0005e2000c101908 */
[----:B------:R-:W-:Y:S05]  /*15f0*/  BRA.U UP0, `(.L_x_92) ;  /* 0xffffffed00047547 */ /* 0x000fea000b83ffff */
.L_x_67:
[----:B------:R-:W-:-:S09]  /*1600*/  UISETP.NE.AND UP0, UPT, UR6, URZ, UPT ;  /* 0x000000ff0600728c */ /* 0x000fd2000bf05270 */
[----:B------:R-:W-:Y:S05]  /*1610*/  BRA.U !UP0, `(.L_x_66) ;  /* 0x0000001108b47547 */ /* 0x000fea000b800000 */
[----:B------:R-:W0:Y:S01]  /*1620*/  LDCU UR4, c[0x0][0x380] ;  /* 0x00007000ff0477ac */ /* 0x000e220008000800 */
[----:B------:R-:W-:Y:S02]  /*1630*/  UISETP.GE.U32.AND UP0, UPT, UR6, 0x4, UPT ;  /* 0x000000040600788c */ /* 0x000fe4000bf06070 */
[----:B0-----:R-:W-:-:S07]  /*1640*/  ULOP3.LUT UR4, UR4, 0x3, URZ, 0xc0, !UPT ;  /* 0x0000000304047892 */ /* 0x001fce000f8ec0ff */
[----:B------:R-:W-:Y:S05]  /*1650*/  BRA.U !UP0, `(.L_x_93) ;  /* 0x0000000908907547 */ /* 0x000fea000b800000 */
[----:B------:R-:W0:Y:S01]  /*1660*/  LDC.64 R22, c[0x0][0x388] ;  /* 0x0000e200ff167b82 */ /* 0x000e220000000a00 */
[----:B------:R-:W-:-:S05]  /*1670*/  IADD3 R7, PT, PT, R2, -0x1, RZ ;  /* 0xffffffff02077810 */ /* 0x000fca0007ffe0ff */
[----:B0-----:R-:W-:-:S06]  /*1680*/  IMAD.WIDE.U32 R22, R7, 0x4, R22 ;  /* 0x0000000407167825 */ /* 0x001fcc00078e0016 */
        /* <DEDUP_REMOVED lines=26> */
.L_x_95:
[----:B------:R-:W-:Y:S02]  /*1830*/  MOV R0, R4 ;  /* 0x0000000400007202 */ /* 0x000fe40000000f00 */
[----:B------:R-:W-:-:S07]  /*1840*/  MOV R4, 0x1860 ;  /* 0x0000186000047802 */ /* 0x000fce0000000f00 */
[----:B--2---:R-:W-:Y:S05]  /*1850*/  CALL.REL.NOINC `($__internal_1_$__cuda_sm20_div_s64) ;  /* 0x0000002400847944 */ /* 0x004fea0003c00000 */
[----:B------:R-:W-:Y:S02]  /*1860*/  IMAD.MOV.U32 R16, RZ, RZ, R7 ;  /* 0x000000ffff107224 */ /* 0x000fe400078e0007 */
[----:B------:R-:W-:-:S07]  /*1870*/  IMAD.MOV.U32 R17, RZ, RZ, R0 ;  /* 0x000000ffff117224 */ /* 0x000fce00078e0000 */
.L_x_96:
[----:B------:R-:W-:Y:S05]  /*1880*/  BSYNC.RECONVERGENT B0 ;  /* 0x0000000000007941 */ /* 0x000fea0003800200 */
.L_x_94:
[----:B------:R-:W0:Y:S01]  /*1890*/  LDC.64 R6, c[0x0][0x388] ;  /* 0x0000e200ff067b82 */ /* 0x000e220000000a00 */
[----:B------:R-:W1:Y:S01]  /*18a0*/  LDCU.64 UR6, c[0x0][0x3d8] ;  /* 0x00007b00ff0677ac */ /* 0x000e620008000a00 */
[----:B------:R-:W-:Y:S01]  /*18b0*/  SHF.R.S32.HI R0, RZ, 0x1f, R2 ;  /* 0x0000001fff007819 */ /* 0x000fe20000011402 */
[----:B------:R-:W-:Y:S01]  /*18c0*/  VIADD R23, R2, 0xfffffffe ;  /* 0xfffffffe02177836 */ /* 0x000fe20000000000 */
[C---:B------:R-:W-:Y:S02]  /*18d0*/  IADD3 R3, P0, PT, R5.reuse, R2, RZ ;  /* 0x0000000205037210 */ /* 0x040fe40007f1e0ff */
[----:B------:R-:W-:Y:S02]  /*18e0*/  IADD3 R9, PT, PT, -R16, RZ, RZ ;  /* 0x000000ff10097210 */ /* 0x000fe40007ffe1ff */
[----:B------:R-:W-:Y:S02]  /*18f0*/  LEA.HI.X.SX32 R0, R5, R0, 0x1, P0 ;  /* 0x0000000005007211 */ /* 0x000fe400000f0eff */
        /* <DEDUP_REMOVED lines=31> */
.L_x_98:
[----:B------:R-:W-:Y:S01]  /*1af0*/  IMAD.MOV.U32 R0, RZ, RZ, R7 ;  /* 0x000000ffff007224 */ /* 0x000fe200078e0007 */
[----:B------:R-:W-:Y:S01]  /*1b00*/  MOV R3, R17 ;  /* 0x0000001100037202 */ /* 0x000fe20000000f00 */
[----:B------:R-:W-:Y:S01]  /*1b10*/  IMAD.MOV.U32 R10, RZ, RZ, R16 ;  /* 0x000000ffff0a7224 */ /* 0x000fe200078e0010 */
[----:B------:R-:W-:-:S07]  /*1b20*/  MOV R4, 0x1b40 ;  /* 0x00001b4000047802 */ /* 0x000fce0000000f00 */
[----:B------:R-:W-:Y:S05]  /*1b30*/  CALL.REL.NOINC `($__internal_1_$__cuda_sm20_div_s64) ;  /* 0x0000002000cc7944 */ /* 0x000fea0003c00000 */
[----:B------:R-:W-:Y:S02]  /*1b40*/  IMAD.MOV.U32 R24, RZ, RZ, R7 ;  /* 0x000000ffff187224 */ /* 0x000fe400078e0007 */
[----:B------:R-:W-:-:S07]  /*1b50*/  IMAD.MOV.U32 R25, RZ, RZ, R0 ;  /* 0x000000ffff197224 */ /* 0x000fce00078e0000 */
.L_x_99:
[----:B------:R-:W-:Y:S05]  /*1b60*/  BSYNC.RECONVERGENT B0 ;  /* 0x0000000000007941 */ /* 0x000fea0003800200 */
.L_x_97:
        /* <DEDUP_REMOVED lines=32> */
.L_x_101:
[----:B------:R-:W-:Y:S01]  /*1d70*/  MOV R0, R3 ;  /* 0x0000000300007202 */ /* 0x000fe20000000f00 */
[----:B------:R-:W-:Y:S01]  /*1d80*/  IMAD.MOV.U32 R10, RZ, RZ, R24 ;  /* 0x000000ffff0a7224 */ /* 0x000fe200078e0018 */
[----:B------:R-:W-:Y:S02]  /*1d90*/  MOV R3, R25 ;  /* 0x0000001900037202 */ /* 0x000fe40000000f00 */
[----:B------:R-:W-:-:S07]  /*1da0*/  MOV R4, 0x1dc0 ;  /* 0x00001dc000047802 */ /* 0x000fce0000000f00 */
[----:B------:R-:W-:Y:S05]  /*1db0*/  CALL.REL.NOINC `($__internal_1_$__cuda_sm20_div_s64) ;  /* 0x00000020002c7944 */ /* 0x000fea0003c00000 */
[----:B------:R-:W-:Y:S01]  /*1dc0*/  IMAD.MOV.U32 R16, RZ, RZ, R7 ;  /* 0x000000ffff107224 */ /* 0x000fe200078e0007 */
[----:B------:R-:W-:-:S07]  /*1dd0*/  MOV R17, R0 ;  /* 0x0000000000117202 */ /* 0x000fce0000000f00 */
.L_x_102:
[----:B------:R-:W-:Y:S05]  /*1de0*/  BSYNC.RECONVERGENT B0 ;  /* 0x0000000000007941 */ /* 0x000fea0003800200 */
.L_x_100:
[----:B------:R-:W0:Y:S01]  /*1df0*/  LDC.64 R6, c[0x0][0x388] ;  /* 0x0000e200ff067b82 */ /* 0x000e220000000a00 */
[----:B------:R-:W-:Y:S01]  /*1e00*/  IMAD.MOV R25, RZ, RZ, -R16 ;  /* 0x000000ffff197224 */ /* 0x000fe200078e0a10 */
[----:B------:R-:W-:-:S03]  /*1e10*/  IADD3 R2, PT, PT, R2, -0x4, RZ ;  /* 0xfffffffc02027810 */ /* 0x000fc60007ffe0ff */
        /* <DEDUP_REMOVED lines=10> */
[----:B------:R-:W-:Y:S02]  /*1ec0*/  IADD3 R3, PT, PT, RZ, -R22, RZ ;  /* 0x80000016ff037210 */ /* 0x000fe40007ffe0ff */
[----:B------:R-:W-:-:S05]  /*1ed0*/  ISETP.NE.U32.AND P2, PT, R22, RZ, PT ;  /* 0x000000ff1600720c */ /* 0x000fca0003f45070 */
[----:B0-----:R-:W0:Y:S02]  /*1ee0*/  MUFU.RCP R0, R0 ;  /* 0x0000000000007308 */ /* 0x001e240000001000 */
[----:B0-----:R-:W-:-:S06]  /*1ef0*/  VIADD R6, R0, 0xffffffe ;  /* 0x0ffffffe00067836 */ /* 0x001fcc0000000000 */
        /* <DEDUP_REMOVED lines=10> */
[----:B------:R-:W-:Y:S01]  /*1fa0*/  ISETP.GE.U32.AND P1, PT, R3, R22, PT ;  /* 0x000000160300720c */ /* 0x000fe20003f26070 */
[----:B------:R-:W-:-:S12]  /*1fb0*/  HFMA2 R3, -RZ, RZ, 0, 0 ;  /* 0x00000000ff037431 */ /* 0x000fd800000001ff */
[----:B------:R-:W-:Y:S01]  /*1fc0*/  @P1 VIADD R10, R10, 0x1 ;  /* 0x000000010a0a1836 */ /* 0x000fe20000000000 */
[----:B------:R-:W-:Y:S01]  /*1fd0*/  @!P2 LOP3.LUT R10, RZ, R22, RZ, 0x33, !PT ;  /* 0x00000016ff0aa212 */ /* 0x000fe200078e33ff */
[----:B------:R-:W-:Y:S06]  /*1fe0*/  BRA `(.L_x_105) ;  /* 0x00000000001c7947 */ /* 0x000fec0003800000 */
.L_x_104:
[----:B------:R-:W-:Y:S01]  /*1ff0*/  IMAD.MOV.U32 R0, RZ, RZ, R3 ;  /* 0x000000ffff007224 */ /* 0x000fe200078e0003 */
[----:B------:R-:W-:Y:S01]  /*2000*/  MOV R10, R16 ;  /* 0x00000010000a7202 */ /* 0x000fe20000000f00 */
[----:B------:R-:W-:Y:S01]  /*2010*/  IMAD.MOV.U32 R3, RZ, RZ, R17 ;  /* 0x000000ffff037224 */ /* 0x000fe200078e0011 */
[----:B------:R-:W-:-:S07]  /*2020*/  MOV R4, 0x2040 ;  /* 0x0000204000047802 */ /* 0x000fce0000000f00 */
[----:B------:R-:W-:Y:S05]  /*2030*/  CALL.REL.NOINC `($__internal_1_$__cuda_sm20_div_s64) ;  /* 0x0000001c008c7944 */ /* 0x000fea0003c00000 */
[----:B------:R-:W-:Y:S01]  /*2040*/  MOV R10, R7 ;  /* 0x00000007000a7202 */ /* 0x000fe20000000f00 */
[----:B------:R-:W-:-:S07]  /*2050*/  IMAD.MOV.U32 R3, RZ, RZ, R0 ;  /* 0x000000ffff037224 */ /* 0x000fce00078e0000 */
.L_x_105:
[----:B------:R-:W-:Y:S05]  /*2060*/  BSYNC.RECONVERGENT B0 ;  /* 0x0000000000007941 */ /* 0x000fea0003800200 */
.L_x_103:
[----:B------:R-:W-:-:S05]  /*2070*/  IADD3 R17, PT, PT, -R10, RZ, RZ ;  /* 0x000000ff0a117210 */ /* 0x000fca0007ffe1ff */
[----:B------:R-:W-:-:S05]  /*2080*/  IMAD R17, R22, R17, R16 ;  /* 0x0000001116117224 */ /* 0x000fca00078e0210 */
[----:B------:R0:W-:Y:S02]  /*2090*/  STG.E desc[UR8][R14.64+-0x10], R17 ;  /* 0xfffff0110e007986 */ /* 0x0001e4000c101908 */
.L_x_93:
        /* <DEDUP_REMOVED lines=33> */
.L_x_108:
[----:B------:R-:W-:Y:S02]  /*22b0*/  MOV R0, R4 ;  /* 0x0000000400007202 */ /* 0x000fe40000000f00 */
[----:B------:R-:W-:-:S07]  /*22c0*/  MOV R4, 0x22e0 ;  /* 0x000022e000047802 */ /* 0x000fce0000000f00 */
[----:B0-2---:R-:W-:Y:S05]  /*22d0*/  CALL.REL.NOINC `($__internal_1_$__cuda_sm20_div_s64) ;  /* 0x0000001800e47944 */ /* 0x005fea0003c00000 */
[----:B------:R-:W-:Y:S01]  /*22e0*/  IMAD.MOV.U32 R16, RZ, RZ, R7 ;  /* 0x000000ffff107224 */ /* 0x000fe200078e0007 */
[----:B------:R-:W-:-:S07]  /*22f0*/  MOV R17, R0 ;  /* 0x0000000000117202 */ /* 0x000fce0000000f00 */
.L_x_109:
[----:B------:R-:W-:Y:S05]  /*2300*/  BSYNC.RECONVERGENT B0 ;  /* 0x0000000000007941 */ /* 0x000fea0003800200 */
.L_x_107:
[----:B------:R-:W0:Y:S01]  /*2310*/  LDC.64 R6, c[0x0][0x388] ;  /* 0x0000e200ff067b82 */ /* 0x000e220000000a00 */
[----:B------:R-:W1:Y:S01]  /*2320*/  LDCU.64 UR4, c[0x0][0x3d8] ;  /* 0x00007b00ff0477ac */ /* 0x000e620008000a00 */
[----:B------:R-:W-:Y:S01]  /*2330*/  SHF.R.S32.HI R0, RZ, 0x1f, R2 ;  /* 0x0000001fff007819 */ /* 0x000fe20000011402 */
[----:B------:R-:W-:Y:S01]  /*2340*/  IMAD.MOV R3, RZ, RZ, -R16 ;  /* 0x000000ffff037224 */ /* 0x000fe200078e0a10 */
[C---:B------:R-:W-:Y:S02]  /*2350*/  IADD3 R4, P0, PT, R5.reuse, R2, RZ ;  /* 0x0000000205047210 */ /* 0x040fe40007f1e0ff */
        /* <DEDUP_REMOVED lines=33> */
.L_x_111:
[----:B------:R-:W-:Y:S01]  /*2570*/  IMAD.MOV.U32 R0, RZ, RZ, R9 ;  /* 0x000000ffff007224 */ /* 0x000fe200078e0009 */
[----:B------:R-:W-:Y:S01]  /*2580*/  MOV R10, R16 ;  /* 0x00000010000a7202 */ /* 0x000fe20000000f00 */
[----:B------:R-:W-:Y:S01]  /*2590*/  IMAD.MOV.U32 R3, RZ, RZ, R17 ;  /* 0x000000ffff037224 */ /* 0x000fe200078e0011 */
[----:B------:R-:W-:-:S07]  /*25a0*/  MOV R4, 0x25c0 ;  /* 0x000025c000047802 */ /* 0x000fce0000000f00 */
[----:B------:R-:W-:Y:S05]  /*25b0*/  CALL.REL.NOINC `($__internal_1_$__cuda_sm20_div_s64) ;  /* 0x00000018002c7944 */ /* 0x000fea0003c00000 */
[----:B------:R-:W-:Y:S01]  /*25c0*/  MOV R10, R7 ;  /* 0x00000007000a7202 */ /* 0x000fe20000000f00 */
[----:B------:R-:W-:-:S07]  /*25d0*/  IMAD.MOV.U32 R3, RZ, RZ, R0 ;  /* 0x000000ffff037224 */ /* 0x000fce00078e0000 */
.L_x_112:
[----:B------:R-:W-:Y:S05]  /*25e0*/  BSYNC.RECONVERGENT B0 ;  /* 0x0000000000007941 */ /* 0x000fea0003800200 */
.L_x_110:
[----:B------:R-:W-:-:S05]  /*25f0*/  IADD3 R17, PT, PT, -R10, RZ, RZ ;  /* 0x000000ff0a117210 */ /* 0x000fca0007ffe1ff */
[----:B------:R-:W-:-:S05]  /*2600*/  IMAD R17, R22, R17, R16 ;  /* 0x0000001116117224 */ /* 0x000fca00078e0210 */
[----:B------:R1:W-:Y:S02]  /*2610*/  STG.E desc[UR8][R14.64+-0x8], R17 ;  /* 0xfffff8110e007986 */ /* 0x0003e4000c101908 */
.L_x_106:
[----:B------:R-:W3:Y:S02]  /*2620*/  LDCU UR4, c[0x0][0x380] ;  /* 0x00007000ff0477ac */ /* 0x000ee40008000800 */
[----:B---3--:R-:W-:-:S04]  /*2630*/  ULOP3.LUT UR4, UR4, 0x1, URZ, 0xc0, !UPT ;  /* 0x0000000104047892 */ /* 0x008fc8000f8ec0ff */
[----:B------:R-:W-:-:S09]  /*2640*/  UISETP.NE.U32.AND UP0, UPT, UR4, 0x1, UPT ;  /* 0x000000010400788c */ /* 0x000fd2000bf05070 */
[----:B------:R-:W-:Y:S05]  /*2650*/  BRA.U UP0, `(.L_x_66) ;  /* 0x0000000100a47547 */ /* 0x000fea000b800000 */
[----:B------:R-:W3:Y:S01]  /*2660*/  LDC.64 R22, c[0x0][0x388] ;  /* 0x0000e200ff167b82 */ /* 0x000ee20000000a00 */
[----:B------:R-:W-:-:S04]  /*2670*/  VIADD R7, R2, 0xffffffff ;  /* 0xffffffff02077836 */ /* 0x000fc80000000000 */
[----:B---3--:R-:W-:-:S06]  /*2680*/  IMAD.WIDE.U32 R22, R7, 0x4, R22 ;  /* 0x0000000407167825 */ /* 0x008fcc00078e0016 */
[----:B------:R-:W3:Y:S01]  /*2690*/  LDG.E R22, desc[UR8][R22.64] ;  /* 0x0000000816167981 */ /* 0x000ee2000c1e1900 */
[----:B------:R-:W-:Y:S01]  /*26a0*/  BSSY.RECONVERGENT B0, `(.L_x_113) ;  /* 0x000001b000007945 */ /* 0x000fe20003800200 */
[----:B---3--:R-:W-:-:S04]  /*26b0*/  SHF.R.S32.HI R4, RZ, 0x1f, R22 ;  /* 0x0000001fff047819 */ /* 0x008fc80000011416 */
[----:B------:R-:W-:-:S04]  /*26c0*/  LOP3.LUT R0, R3, R4, RZ, 0xfc, !PT ;  /* 0x0000000403007212 */ /* 0x000fc800078efcff */
[----:B------:R-:W-:-:S13]  /*26d0*/  ISETP.NE.U32.AND P0, PT, R0, RZ, PT ;  /* 0x000000ff0000720c */ /* 0x000fda0003f05070 */
[----:B------:R-:W-:Y:S05]  /*26e0*/  @P0 BRA `(.L_x_114) ;  /* 0x00000000004c0947 */ /* 0x000fea0003800000 */
[----:B------:R-:W3:Y:S01]  /*26f0*/  I2F.U32.RP R0, R22 ;  /* 0x0000001600007306 */ /* 0x000ee20000209000 */
[----:B------:R-:W-:Y:S01]  /*2700*/  IMAD.MOV R3, RZ, RZ, -R22 ;  /* 0x000000ffff037224 */ /* 0x000fe200078e0a16 */
[----:B------:R-:W-:-:S06]  /*2710*/  ISETP.NE.U32.AND P2, PT, R22, RZ, PT ;  /* 0x000000ff1600720c */ /* 0x000fcc0003f45070 */
[----:B---3--:R-:W3:Y:S02]  /*2720*/  MUFU.RCP R0, R0 ;  /* 0x0000000000007308 */ /* 0x008ee40000001000 */
[----:B---3--:R-:W-:-:S06]  /*2730*/  IADD3 R6, PT, PT, R0, 0xffffffe, RZ ;  /* 0x0ffffffe00067810 */ /* 0x008fcc0007ffe0ff */
[----:B------:R3:W4:Y:S02]  /*2740*/  F2I.FTZ.U32.TRUNC.NTZ R7, R6 ;  /* 0x0000000600077305 */ /* 0x000724000021f000 */
[----:B---3--:R-:W-:Y:S02]  /*2750*/  HFMA2 R6, -RZ, RZ, 0, 0 ;  /* 0x00000000ff067431 */ /* 0x008fe400000001ff */
[----:B----4-:R-:W-:-:S04]  /*2760*/  IMAD R3, R3, R7, RZ ;  /* 0x0000000703037224 */ /* 0x010fc800078e02ff */
        /* <DEDUP_REMOVED lines=11> */
.L_x_114:
[----:B------:R-:W-:Y:S01]  /*2820*/  IMAD.MOV.U32 R0, RZ, RZ, R4 ;  /* 0x000000ffff007224 */ /* 0x000fe200078e0004 */
[----:B------:R-:W-:-:S07]  /*2830*/  MOV R4, 0x2850 ;  /* 0x0000285000047802 */ /* 0x000fce0000000f00 */
[----:B012---:R-:W-:Y:S05]  /*2840*/  CALL.REL.NOINC `($__internal_1_$__cuda_sm20_div_s64) ;  /* 0x0000001400887944 */ /* 0x007fea0003c00000 */
.L_x_115:
[----:B------:R-:W-:Y:S05]  /*2850*/  BSYNC.RECONVERGENT B0 ;  /* 0x0000000000007941 */ /* 0x000fea0003800200 */
.L_x_113:
[----:B------:R-:W3:Y:S01]  /*2860*/  LDCU.64 UR4, c[0x0][0x3d8] ;  /* 0x00007b00ff0477ac */ /* 0x000ee20008000a00 */
[----:B------:R-:W-:Y:S02]  /*2870*/  SHF.R.S32.HI R0, RZ, 0x1f, R2 ;  /* 0x0000001fff007819 */ /* 0x000fe40000011402 */
[----:B------:R-:W-:Y:S02]  /*2880*/  IADD3 R3, P0, PT, R5, R2, RZ ;  /* 0x0000000205037210 */ /* 0x000fe40007f1e0ff */
[----:B------:R-:W-:Y:S02]  /*2890*/  IADD3 R7, PT, PT, -R7, RZ, RZ ;  /* 0x000000ff07077210 */ /* 0x000fe40007ffe1ff */
[----:B------:R-:W-:-:S03]  /*28a0*/  LEA.HI.X.SX32 R0, R5, R0, 0x1, P0 ;  /* 0x0000000005007211 */ /* 0x000fc600000f0eff */
[----:B------:R-:W-:Y:S01]  /*28b0*/  IMAD R7, R22, R7, R10 ;  /* 0x0000000716077224 */ /* 0x000fe200078e020a */
[----:B---3--:R-:W-:-:S04]  /*28c0*/  LEA R2, P0, R3, UR4, 0x2 ;  /* 0x0000000403027c11 */ /* 0x008fc8000f8010ff */
[----:B------:R-:W-:-:S05]  /*28d0*/  LEA.HI.X R3, R3, UR5, R0, 0x2, P0 ;  /* 0x0000000503037c11 */ /* 0x000fca00080f1400 */
[----:B------:R3:W-:Y:S04]  /*28e0*/  STG.E desc[UR8][R2.64+-0x4], R7 ;  /* 0xfffffc0702007986 */ /* 0x0007e8000c101908 */
.L_x_66:
[----:B------:R-:W4:Y:S01]  /*28f0*/  LDC R4, c[0x0][0x384] ;  /* 0x0000e100ff047b82 */ /* 0x000f220000000800 */
[----:B---3--:R-:W-:Y:S01]  /*2900*/  IMAD.MOV.U32 R3, RZ, RZ, RZ ;  /* 0x000000ffff037224 */ /* 0x008fe200078e00ff */
[----:B----4-:R-:W-:-:S13]  /*2910*/  ISETP.GE.AND P0, PT, R4, 0x1, PT ;  /* 0x000000010400780c */ /* 0x010fda0003f06270 */
[----:B------:R-:W-:Y:S05]  /*2920*/  @!P0 BRA `(.L_x_116) ;  /* 0x0000001400488947 */ /* 0x000fea0003800000 */
[----:B------:R-:W3:Y:S02]  /*2930*/  LDCU UR4, c[0x0][0x380] ;  /* 0x00007000ff0477ac */ /* 0x000ee40008000800 */
[----:B---3--:R-:W-:-:S09]  /*2940*/  UISETP.GE.AND UP0, UPT, UR4, 0x1, UPT ;  /* 0x000000010400788c */ /* 0x008fd2000bf06270 */
[----:B------:R-:W-:Y:S05]  /*2950*/  BRA.U !UP0, `(.L_x_117) ;  /* 0x0000000908807547 */ /* 0x000fea000b800000 */
[----:B------:R-:W-:Y:S01]  /*2960*/  ULOP3.LUT UR7, UR4, 0x7ffffff8, URZ, 0xc0, !UPT ;  /* 0x7ffffff804077892 */ /* 0x000fe2000f8ec0ff */
[----:B------:R-:W-:Y:S02]  /*2970*/  SHF.L.U32 R0, R4, 0x3, RZ ;  /* 0x0000000304007819 */ /* 0x000fe400000006ff */
[----:B------:R-:W-:Y:S01]  /*2980*/  CS2R R2, SRZ ;  /* 0x0000000000027805 */ /* 0x000fe2000001ff00 */
[----:B------:R-:W-:Y:S02]  /*2990*/  ULOP3.LUT UR6, UR4, 0x7, URZ, 0xc0, !UPT ;  /* 0x0000000704067892 */ /* 0x000fe4000f8ec0ff */
[----:B------:R-:W-:-:S12]  /*29a0*/  UIADD3 UR5, UPT, UPT, -UR7, URZ, URZ ;  /* 0x000000ff07057290 */ /* 0x000fd8000fffe1ff */
.L_x_122:
[----:B------:R-:W3:Y:S08]  /*29b0*/  LDC.64 R28, c[0x0][0x3a0] ;  /* 0x0000e800ff1c7b82 */ /* 0x000ef00000000a00 */
[----:B------:R-:W4:Y:S08]  /*29c0*/  LDC.64 R10, c[0x0][0x390] ;  /* 0x0000e400ff0a7b82 */ /* 0x000f300000000a00 */
[----:B01----:R-:W0:Y:S01]  /*29d0*/  LDC.64 R14, c[0x0][0x398] ;  /* 0x0000e600ff0e7b82 */ /* 0x003e220000000a00 */
[----:B---3--:R-:W-:-:S07]  /*29e0*/  IMAD.WIDE.U32 R28, R2, 0x4, R28 ;  /* 0x00000004021c7825 */ /* 0x008fce00078e001c */
[----:B------:R-:W1:Y:S01]  /*29f0*/  LDC R8, c[0x0][0x380] ;  /* 0x0000e000ff087b82 */ /* 0x000e620000000800 */
[----:B------:R3:W5:Y:S01]  /*2a00*/  LDG.E R28, desc[UR8][R28.64] ;  /* 0x000000081c1c7981 */ /* 0x000762000c1e1900 */
[----:B----4-:R-:W-:-:S05]  /*2a10*/  IMAD.WIDE.U32 R10, R2, 0x4, R10 ;  /* 0x00000004020a7825 */ /* 0x010fca00078e000a */
[----:B------:R3:W5:Y:S01]  /*2a20*/  LDG.E R4, desc[UR8][R10.64] ;  /* 0x000000080a047981 */ /* 0x000762000c1e1900 */
[----:B0-----:R-:W-:-:S05]  /*2a30*/  IMAD.WIDE.U32 R14, R2, 0x4, R14 ;  /* 0x00000004020e7825 */ /* 0x001fca00078e000e */
[----:B------:R3:W5:Y:S01]  /*2a40*/  LDG.E R6, desc[UR8][R14.64] ;  /* 0x000000080e067981 */ /* 0x000762000c1e1900 */
[----:B-1----:R-:W-:Y:S01]  /*2a50*/  ISETP.GE.U32.AND P0, PT, R8, 0x8, PT ;  /* 0x000000080800780c */ /* 0x002fe20003f06070 */
[----:B------:R-:W-:Y:S01]  /*2a60*/  IMAD.MOV.U32 R9, RZ, RZ, R3 ;  /* 0x000000ffff097224 */ /* 0x000fe200078e0003 */
[----:B------:R-:W-:-:S11]  /*2a70*/  MOV R7, RZ ;  /* 0x000000ff00077202 */ /* 0x000fd60000000f00 */
[----:B---3--:R-:W-:Y:S05]  /*2a80*/  @!P0 BRA `(.L_x_118) ;  /* 0x0000000000e88947 */ /* 0x008fea0003800000 */
[----:B------:R-:W0:Y:S01]  /*2a90*/  LDC R15, c[0x0][0x384] ;  /* 0x0000e100ff0f7b82 */ /* 0x000e220000000800 */
[----:B------:R-:W-:Y:S01]  /*2aa0*/  IMAD.MOV.U32 R22, RZ, RZ, R5 ;  /* 0x000000ffff167224 */ /* 0x000fe200078e0005 */
[----:B------:R-:W-:-:S06]  /*2ab0*/  UMOV UR4, UR5 ;  /* 0x0000000500047c82 */ /* 0x000fcc0008000000 */
[----:B------:R-:W1:Y:S01]  /*2ac0*/  LDC.64 R10, c[0x0][0x3b0] ;  /* 0x0000ec00ff0a7b82 */ /* 0x000e620000000a00 */
[----:B0-----:R-:W-:Y:S01]  /*2ad0*/  IADD3 R7, PT, PT, R2, R15, RZ ;  /* 0x0000000f02077210 */ /* 0x001fe20007ffe0ff */
[C-C-:B------:R-:W-:Y:S01]  /*2ae0*/  IMAD R23, R15.reuse, 0x2, R2.reuse ;  /* 0x000000020f177824 */ /* 0x140fe200078e0202 */
[C---:B------:R-:W-:Y:S01]  /*2af0*/  LEA R27, R15.reuse, R2, 0x2 ;  /* 0x000000020f1b7211 */ /* 0x040fe200078e10ff */
[C-C-:B--2---:R-:W-:Y:S02]  /*2b00*/  IMAD R25, R15.reuse, 0x3, R2.reuse ;  /* 0x000000030f197824 */ /* 0x144fe400078e0202 */
[C-C-:B------:R-:W-:Y:S02]  /*2b10*/  IMAD R29, R15.reuse, 0x5, R2.reuse ;  /* 0x000000050f1d7824 */ /* 0x140fe400078e0202 */
[C-C-:B------:R-:W-:Y:S02]  /*2b20*/  IMAD R24, R15.reuse, 0x6, R2.reuse ;  /* 0x000000060f187824 */ /* 0x140fe400078e0202 */
[----:B------:R-:W-:-:S02]  /*2b30*/  IMAD R26, R15, 0x7, R2 ;  /* 0x000000070f1a7824 */ /* 0x000fc400078e0202 */
[----:B-1----:R-:W-:-:S07]  /*2b40*/  IMAD.WIDE.U32 R14, R2, 0x4, R10 ;  /* 0x00000004020e7825 */ /* 0x002fce00078e000a */
.L_x_119:
[----:B------:R-:W0:Y:S01]  /*2b50*/  LDC.64 R16, c[0x0][0x3d8] ;  /* 0x0000f600ff107b82 */ /* 0x000e220000000a00 */
[----:B------:R-:W2:Y:S01]  /*2b60*/  LDG.E R18, desc[UR8][R14.64] ;  /* 0x000000080e127981 */ /* 0x000ea2000c1e1900 */
[----:B0-----:R-:W-:-:S05]  /*2b70*/  IMAD.WIDE R16, R22, 0x4, R16 ;  /* 0x0000000416107825 */ /* 0x001fca00078e0210 */
[----:B------:R-:W2:Y:S04]  /*2b80*/  LDG.E R19, desc[UR8][R16.64] ;  /* 0x0000000810137981 */ /* 0x000ea8000c1e1900 */
[----:B------:R-:W3:Y:S04]  /*2b90*/  LDG.E R21, desc[UR8][R16.64+0x4] ;  /* 0x0000040810157981 */ /* 0x000ee8000c1e1900 */
[----:B------:R-:W4:Y:S01]  /*2ba0*/  LDG.E R20, desc[UR8][R16.64+0x8] ;  /* 0x0000080810147981 */ /* 0x000f22000c1e1900 */
[----:B--2--5:R-:W-:Y:S02]  /*2bb0*/  IMAD R28, R19, R18, R28 ;  /* 0x00000012131c7224 */ /* 0x024fe400078e021c */
[----:B------:R-:W-:-:S06]  /*2bc0*/  IMAD.WIDE.U32 R18, R7, 0x4, R10 ;  /* 0x0000000407127825 */ /* 0x000fcc00078e000a */
[----:B------:R-:W3:Y:S02]  /*2bd0*/  LDG.E R18, desc[UR8][R18.64] ;  /* 0x0000000812127981 */ /* 0x000ee4000c1e1900 */
[----:B---3--:R-:W-:Y:S02]  /*2be0*/  IMAD R21, R21, R18, R28 ;  /* 0x0000001215157224 */ /* 0x008fe400078e021c */
[----:B------:R-:W-:-:S05]  /*2bf0*/  IMAD.WIDE.U32 R18, R23, 0x4, R10 ;  /* 0x0000000417127825 */ /* 0x000fca00078e000a */
[----:B------:R-:W4:Y:S02]  /*2c00*/  LDG.E R28, desc[UR8][R18.64] ;  /* 0x00000008121c7981 */ /* 0x000f24000c1e1900 */
[----:B----4-:R-:W-:Y:S02]  /*2c10*/  IMAD R28, R20, R28, R21 ;  /* 0x0000001c141c7224 */ /* 0x010fe400078e0215 */
[----:B------:R-:W-:-:S06]  /*2c20*/  IMAD.WIDE.U32 R20, R25, 0x4, R10 ;  /* 0x0000000419147825 */ /* 0x000fcc00078e000a */
[----:B------:R-:W2:Y:S04]  /*2c30*/  LDG.E R20, desc[UR8][R20.64] ;  /* 0x0000000814147981 */ /* 0x000ea8000c1e1900 */
[----:B------:R-:W2:Y:S01]  /*2c40*/  LDG.E R21, desc[UR8][R16.64+0xc] ;  /* 0x00000c0810157981 */ /* 0x000ea2000c1e1900 */
[----:B------:R-:W-:-:S06]  /*2c50*/  IMAD.WIDE.U32 R18, R27, 0x4, R10 ;  /* 0x000000041b127825 */ /* 0x000fcc00078e000a */
[----:B------:R-:W3:Y:S01]  /*2c60*/  LDG.E R18, desc[UR8][R18.64] ;  /* 0x0000000812127981 */ /* 0x000ee2000c1e1900 */
[----:B--2---:R-:W-:-:S03]  /*2c70*/  IMAD R28, R21, R20, R28 ;  /* 0x00000014151c7224 */ /* 0x004fc600078e021c */
[----:B------:R-:W3:Y:S02]  /*2c80*/  LDG.E R21, desc[UR8][R16.64+0x10] ;  /* 0x0000100810157981 */ /* 0x000ee4000c1e1900 */
[----:B---3--:R-:W-:Y:S02]  /*2c90*/  IMAD R28, R21, R18, R28 ;  /* 0x00000012151c7224 */ /* 0x008fe400078e021c */
[----:B------:R-:W-:Y:S01]  /*2ca0*/  IMAD.WIDE.U32 R18, R29, 0x4, R10 ;  /* 0x000000041d127825 */ /* 0x000fe200078e000a */
[----:B------:R-:W2:Y:S05]  /*2cb0*/  LDG.E R21, desc[UR8][R16.64+0x14] ;  /* 0x0000140810157981 */ /* 0x000eaa000c1e1900 */
[----:B------:R-:W2:Y:S02]  /*2cc0*/  LDG.E R18, desc[UR8][R18.64] ;  /* 0x0000000812127981 */ /* 0x000ea4000c1e1900 */
[----:B--2---:R-:W-:-:S02]  /*2cd0*/  IMAD R28, R21, R18, R28 ;  /* 0x00000012151c7224 */ /* 0x004fc400078e021c */
[----:B------:R-:W-:-:S06]  /*2ce0*/  IMAD.WIDE.U32 R20, R24, 0x4, R10 ;  /* 0x0000000418147825 */ /* 0x000fcc00078e000a */
[----:B------:R-:W2:Y:S04]  /*2cf0*/  LDG.E R20, desc[UR8][R20.64] ;  /* 0x0000000814147981 */ /* 0x000ea8000c1e1900 */
[----:B------:R-:W2:Y:S01]  /*2d00*/  LDG.E R21, desc[UR8][R16.64+0x18] ;  /* 0x0000180810157981 */ /* 0x000ea2000c1e1900 */
[----:B------:R-:W-:-:S06]  /*2d10*/  IMAD.WIDE.U32 R18, R26, 0x4, R10 ;  /* 0x000000041a127825 */ /* 0x000fcc00078e000a */
[----:B------:R-:W3:Y:S01]  /*2d20*/  LDG.E R18, desc[UR8][R18.64] ;  /* 0x0000000812127981 */ /* 0x000ee2000c1e1900 */
[----:B------:R-:W-:Y:S01]  /*2d30*/  UIADD3 UR4, UPT, UPT, UR4, 0x8, URZ ;  /* 0x0000000804047890 */ /* 0x000fe2000fffe0ff */
[----:B--2---:R-:W-:Y:S02]  /*2d40*/  IMAD R28, R21, R20, R28 ;  /* 0x00000014151c7224 */ /* 0x004fe400078e021c */
[----:B------:R-:W3:Y:S01]  /*2d50*/  LDG.E R21, desc[UR8][R16.64+0x1c] ;  /* 0x00001c0810157981 */ /* 0x000ee2000c1e1900 */
[----:B------:R-:W-:Y:S01]  /*2d60*/  UISETP.NE.AND UP0, UPT, UR4, URZ, UPT ;  /* 0x000000ff0400728c */ /* 0x000fe2000bf05270 */
        /* <DEDUP_REMOVED lines=9> */
[----:B---3--:R-:W-:Y:S01]  /*2e00*/  IMAD R28, R21, R18, R28 ;  /* 0x00000012151c7224 */ /* 0x008fe200078e021c */
[----:B------:R-:W-:Y:S06]  /*2e10*/  BRA.U UP0, `(.L_x_119) ;  /* 0xfffffffd004c7547 */ /* 0x000fec000b83ffff */
[----:B------:R-:W-:-:S07]  /*2e20*/  IMAD.U32 R7, RZ, RZ, UR7 ;  /* 0x00000007ff077e24 */ /* 0x000fce000f8e00ff */
.L_x_118:
[----:B------:R-:W-:-:S09]  /*2e30*/  UISETP.NE.AND UP0, UPT, UR6, URZ, UPT ;  /* 0x000000ff0600728c */ /* 0x000fd2000bf05270 */
[----:B------:R-:W-:Y:S05]  /*2e40*/  BRA.U !UP0, `(.L_x_120) ;  /* 0x0000000108f07547 */ /* 0x000fea000b800000 */
[----:B------:R-:W-:Y:S01]  /*2e50*/  UIADD3 UR4, UPT, UPT, UR6, -0x1, URZ ;  /* 0xffffffff06047890 */ /* 0x000fe2000fffe0ff */
[----:B------:R-:W-:-:S03]  /*2e60*/  LOP3.LUT P0, R23, R8, 0x3, RZ, 0xc0, !PT ;  /* 0x0000000308177812 */ /* 0x000fc6000780c0ff */
[----:B------:R-:W-:-:S09]  /*2e70*/  UISETP.GE.U32.AND UP0, UPT, UR4, 0x3, UPT ;  /* 0x000000030400788c */ /* 0x000fd2000bf06070 */
[----:B------:R-:W-:Y:S05]  /*2e80*/  BRA.U !UP0, `(.L_x_121) ;  /* 0x0000000108687547 */ /* 0x000fea000b800000 */
[----:B------:R-:W0:Y:S01]  /*2e90*/  LDCU UR4, c[0x0][0x384] ;  /* 0x00007080ff0477ac */ /* 0x000e220008000800 */
[----:B------:R-:W1:Y:S01]  /*2ea0*/  LDC.64 R10, c[0x0][0x3b0] ;  /* 0x0000ec00ff0a7b82 */ /* 0x000e620000000a00 */
[----:B------:R-:W-:-:S07]  /*2eb0*/  IADD3 R15, PT, PT, R5, R7, RZ ;  /* 0x00000007050f7210 */ /* 0x000fce0007ffe0ff */
[----:B------:R-:W3:Y:S01]  /*2ec0*/  LDC.64 R18, c[0x0][0x3d8] ;  /* 0x0000f600ff127b82 */ /* 0x000ee20000000a00 */
[----:B0-----:R-:W-:-:S04]  /*2ed0*/  IMAD R21, R7, UR4, R2 ;  /* 0x0000000407157c24 */ /* 0x001fc8000f8e0202 */
[C---:B--2---:R-:W-:Y:S02]  /*2ee0*/  VIADD R17, R21.reuse, UR4 ;  /* 0x0000000415117c36 */ /* 0x044fe40008000000 */
[----:B-1----:R-:W-:-:S03]  /*2ef0*/  IMAD.WIDE.U32 R20, R21, 0x4, R10 ;  /* 0x0000000415147825 */ /* 0x002fc600078e000a */
[----:B------:R-:W-:-:S03]  /*2f00*/  IADD3 R25, PT, PT, R17, UR4, RZ ;  /* 0x0000000411197c10 */ /* 0x000fc6000fffe0ff */
[----:B------:R-:W2:Y:S01]  /*2f10*/  LDG.E R21, desc[UR8][R20.64] ;  /* 0x0000000814157981 */ /* 0x000ea2000c1e1900 */
[----:B---3--:R-:W-:-:S04]  /*2f20*/  IMAD.WIDE R18, R15, 0x4, R18 ;  /* 0x000000040f127825 */ /* 0x008fc800078e0212 */
[--C-:B------:R-:W-:Y:S01]  /*2f30*/  IMAD.WIDE.U32 R14, R17, 0x4, R10.reuse ;  /* 0x00000004110e7825 */ /* 0x100fe200078e000a */
[----:B------:R-:W2:Y:S03]  /*2f40*/  LDG.E R22, desc[UR8][R18.64] ;  /* 0x0000000812167981 */ /* 0x000ea6000c1e1900 */
[C-C-:B------:R-:W-:Y:S01]  /*2f50*/  IMAD.WIDE.U32 R16, R25.reuse, 0x4, R10.reuse ;  /* 0x0000000419107825 */ /* 0x140fe200078e000a */
[----:B------:R-:W3:Y:S03]  /*2f60*/  LDG.E R24, desc[UR8][R18.64+0x8] ;  /* 0x0000080812187981 */ /* 0x000ee6000c1e1900 */
[----:B------:R-:W-:Y:S01]  /*2f70*/  VIADD R27, R25, UR4 ;  /* 0x00000004191b7c36 */ /* 0x000fe20008000000 */
[----:B------:R-:W4:Y:S04]  /*2f80*/  LDG.E R14, desc[UR8][R14.64] ;  /* 0x000000080e0e7981 */ /* 0x000f28000c1e1900 */
[----:B------:R-:W4:Y:S01]  /*2f90*/  LDG.E R25, desc[UR8][R18.64+0x4] ;  /* 0x0000040812197981 */ /* 0x000f22000c1e1900 */
[----:B------:R-:W-:-:S03]  /*2fa0*/  IMAD.WIDE.U32 R10, R27, 0x4, R10 ;  /* 0x000000041b0a7825 */ /* 0x000fc600078e000a */
[----:B------:R-:W3:Y:S04]  /*2fb0*/  LDG.E R16, desc[UR8][R16.64] ;  /* 0x0000000810107981 */ /* 0x000ee8000c1e1900 */
[----:B------:R-:W3:Y:S04]  /*2fc0*/  LDG.E R26, desc[UR8][R18.64+0xc] ;  /* 0x00000c08121a7981 */ /* 0x000ee8000c1e1900 */
[----:B------:R-:W3:Y:S01]  /*2fd0*/  LDG.E R10, desc[UR8][R10.64] ;  /* 0x000000080a0a7981 */ /* 0x000ee2000c1e1900 */
[----:B------:R-:W-:Y:S01]  /*2fe0*/  IADD3 R7, PT, PT, R7, 0x4, RZ ;  /* 0x0000000407077810 */ /* 0x000fe20007ffe0ff */
[----:B--2--5:R-:W-:-:S04]  /*2ff0*/  IMAD R21, R22, R21, R28 ;  /* 0x0000001516157224 */ /* 0x024fc800078e021c */
[----:B----4-:R-:W-:-:S04]  /*3000*/  IMAD R21, R25, R14, R21 ;  /* 0x0000000e19157224 */ /* 0x010fc800078e0215 */
[----:B---3--:R-:W-:-:S04]  /*3010*/  IMAD R21, R24, R16, R21 ;  /* 0x0000001018157224 */ /* 0x008fc800078e0215 */
[----:B------:R-:W-:-:S07]  /*3020*/  IMAD R28, R26, R10, R21 ;  /* 0x0000000a1a1c7224 */ /* 0x000fce00078e0215 */
.L_x_121:
[----:B------:R-:W-:Y:S05]  /*3030*/  @!P0 BRA `(.L_x_120) ;  /* 0x0000000000748947 */ /* 0x000fea0003800000 */
[----:B------:R-:W-:Y:S02]  /*3040*/  ISETP.NE.AND P0, PT, R23, 0x1, PT ;  /* 0x000000011700780c */ /* 0x000fe40003f05270 */
[----:B------:R-:W-:-:S04]  /*3050*/  LOP3.LUT R8, R8, 0x1, RZ, 0xc0, !PT ;  /* 0x0000000108087812 */ /* 0x000fc800078ec0ff */
[----:B------:R-:W-:-:S07]  /*3060*/  ISETP.NE.U32.AND P1, PT, R8, 0x1, PT ;  /* 0x000000010800780c */ /* 0x000fce0003f25070 */
[----:B------:R-:W0:Y:S01]  /*3070*/  @P0 LDC R18, c[0x0][0x384] ;  /* 0x0000e100ff120b82 */ /* 0x000e220000000800 */
[----:B------:R-:W-:-:S07]  /*3080*/  @P0 IMAD.IADD R23, R5, 0x1, R7 ;  /* 0x0000000105170824 */ /* 0x000fce00078e0207 */
[----:B------:R-:W1:Y:S08]  /*3090*/  @P0 LDC.64 R10, c[0x0][0x3b0] ;  /* 0x0000ec00ff0a0b82 */ /* 0x000e700000000a00 */
[----:B------:R-:W3:Y:S08]  /*30a0*/  @P0 LDC.64 R20, c[0x0][0x3d8] ;  /* 0x0000f600ff140b82 */ /* 0x000ef00000000a00 */
[----:B------:R-:W4:Y:S01]  /*30b0*/  @!P1 LDC R8, c[0x0][0x384] ;  /* 0x0000e100ff089b82 */ /* 0x000f220000000800 */
[----:B0-----:R-:W-:-:S02]  /*30c0*/  @P0 IMAD R19, R7, R18, R2 ;  /* 0x0000001207130224 */ /* 0x001fc400078e0202 */
[----:B------:R-:W-:-:S03]  /*30d0*/  @P0 VIADD R7, R7, 0x2 ;  /* 0x0000000207070836 */ /* 0x000fc60000000000 */
[C---:B--2---:R-:W-:Y:S02]  /*30e0*/  @P0 IADD3 R25, PT, PT, R19.reuse, R18, RZ ;  /* 0x0000001213190210 */ /* 0x044fe40007ffe0ff */
[----:B------:R-:W0:Y:S01]  /*30f0*/  @!P1 LDC.64 R14, c[0x0][0x3d8] ;  /* 0x0000f600ff0e9b82 */ /* 0x000e220000000a00 */
[----:B-1----:R-:W-:-:S04]  /*3100*/  @P0 IMAD.WIDE.U32 R18, R19, 0x4, R10 ;  /* 0x0000000413120825 */ /* 0x002fc800078e000a */
[----:B------:R-:W-:Y:S02]  /*3110*/  @P0 IMAD.WIDE.U32 R10, R25, 0x4, R10 ;  /* 0x00000004190a0825 */ /* 0x000fe400078e000a */
[----:B------:R-:W2:Y:S01]  /*3120*/  @P0 LDG.E R19, desc[UR8][R18.64] ;  /* 0x0000000812130981 */ /* 0x000ea2000c1e1900 */
[----:B------:R-:W1:Y:S01]  /*3130*/  @!P1 LDC.64 R16, c[0x0][0x3b0] ;  /* 0x0000ec00ff109b82 */ /* 0x000e620000000a00 */
[----:B---3--:R-:W-:Y:S01]  /*3140*/  @P0 IMAD.WIDE R20, R23, 0x4, R20 ;  /* 0x0000000417140825 */ /* 0x008fe200078e0214 */
[----:B------:R-:W-:Y:S01]  /*3150*/  @!P1 IADD3 R23, PT, PT, R5, R7, RZ ;  /* 0x0000000705179210 */ /* 0x000fe20007ffe0ff */
[----:B------:R-:W3:Y:S02]  /*3160*/  @P0 LDG.E R10, desc[UR8][R10.64] ;  /* 0x000000080a0a0981 */ /* 0x000ee4000c1e1900 */
[----:B----4-:R-:W-:Y:S02]  /*3170*/  @!P1 IMAD R25, R7, R8, R2 ;  /* 0x0000000807199224 */ /* 0x010fe400078e0202 */
[----:B------:R-:W2:Y:S04]  /*3180*/  @P0 LDG.E R7, desc[UR8][R20.64] ;  /* 0x0000000814070981 */ /* 0x000ea8000c1e1900 */
[----:B------:R-:W3:Y:S01]  /*3190*/  @P0 LDG.E R8, desc[UR8][R20.64+0x4] ;  /* 0x0000040814080981 */ /* 0x000ee2000c1e1900 */
[----:B0-----:R-:W-:-:S06]  /*31a0*/  @!P1 IMAD.WIDE R14, R23, 0x4, R14 ;  /* 0x00000004170e9825 */ /* 0x001fcc00078e020e */
[----:B------:R-:W4:Y:S01]  /*31b0*/  @!P1 LDG.E R15, desc[UR8][R14.64] ;  /* 0x000000080e0f9981 */ /* 0x000f22000c1e1900 */
[----:B-1----:R-:W-:-:S06]  /*31c0*/  @!P1 IMAD.WIDE.U32 R16, R25, 0x4, R16 ;  /* 0x0000000419109825 */ /* 0x002fcc00078e0010 */
[----:B------:R-:W4:Y:S01]  /*31d0*/  @!P1 LDG.E R16, desc[UR8][R16.64] ;  /* 0x0000000810109981 */ /* 0x000f22000c1e1900 */
[----:B--2--5:R-:W-:-:S04]  /*31e0*/  @P0 IMAD R7, R7, R19, R28 ;  /* 0x0000001307070224 */ /* 0x024fc800078e021c */
[----:B---3--:R-:W-:-:S04]  /*31f0*/  @P0 IMAD R28, R8, R10, R7 ;  /* 0x0000000a081c0224 */ /* 0x008fc800078e0207 */
[----:B----4-:R-:W-:-:S07]  /*3200*/  @!P1 IMAD R28, R15, R16, R28 ;  /* 0x000000100f1c9224 */ /* 0x010fce00078e021c */
.L_x_120:
[----:B------:R-:W0:Y:S08]  /*3210*/  LDC.64 R10, c[0x0][0x3c0] ;  /* 0x0000f000ff0a7b82 */ /* 0x000e300000000a00 */
[----:B------:R-:W1:Y:S01]  /*3220*/  LDC.64 R14, c[0x0][0x3a8] ;  /* 0x0000ea00ff0e7b82 */ /* 0x000e620000000a00 */
[----:B-----5:R-:W-:Y:S01]  /*3230*/  ISETP.NE.AND P1, PT, R6, RZ, PT ;  /* 0x000000ff0600720c */ /* 0x020fe20003f25270 */
[----:B------:R-:W3:Y:S01]  /*3240*/  LDCU UR4, c[0x0][0x384] ;  /* 0x00007080ff0477ac */ /* 0x000ee20008000800 */
[----:B0-----:R-:W-:-:S06]  /*3250*/  IMAD.WIDE R10, R4, 0x8, R10 ;  /* 0x00000008040a7825 */ /* 0x001fcc00078e020a */
[----:B------:R-:W4:Y:S01]  /*3260*/  LDG.E.64 R10, desc[UR8][R10.64] ;  /* 0x000000080a0a7981 */ /* 0x000f22000c1e1b00 */
[----:B-1----:R-:W-:-:S06]  /*3270*/  IMAD.WIDE.U32 R14, R2, 0x4, R14 ;  /* 0x00000004020e7825 */ /* 0x002fcc00078e000e */
[----:B------:R-:W2:Y:S01]  /*3280*/  LDG.E R15, desc[UR8][R14.64] ;  /* 0x000000080e0f7981 */ /* 0x000ea2000c1e1900 */
[----:B----4-:R-:W-:-:S06]  /*3290*/  IMAD.WIDE R28, R28, 0x4, R10 ;  /* 0x000000041c1c7825 */ /* 0x010fcc00078e020a */
[----:B------:R-:W2:Y:S01]  /*32a0*/  LDG.E R28, desc[UR8][R28.64] ;  /* 0x000000081c1c7981 */ /* 0x000ea2000c1e1900 */
[----:B------:R-:W-:Y:S01]  /*32b0*/  VIADD R6, R2, 0x1 ;  /* 0x0000000102067836 */ /* 0x000fe20000000000 */
[----:B--2---:R-:W-:-:S04]  /*32c0*/  @P1 ISETP.NE.AND P0, PT, R28, R15, PT ;  /* 0x0000000f1c00120c */ /* 0x004fc80003f05270 */
[----:B------:R-:W-:Y:S02]  /*32d0*/  @P1 SEL R2, RZ, 0x1, !P0 ;  /* 0x00000001ff021807 */ /* 0x000fe40004000000 */
[----:B---3--:R-:W-:Y:S02]  /*32e0*/  ISETP.NE.AND P0, PT, R6, UR4, PT ;  /* 0x0000000406007c0c */ /* 0x008fe4000bf05270 */
[----:B------:R-:W-:-:S04]  /*32f0*/  @!P1 ISETP.NE.AND P2, PT, R28, R15, PT ;  /* 0x0000000f1c00920c */ /* 0x000fc80003f45270 */
[----:B------:R-:W-:Y:S02]  /*3300*/  @!P1 SEL R4, RZ, 0x1, P2 ;  /* 0x00000001ff049807 */ /* 0x000fe40001000000 */
[----:B------:R-:W-:Y:S02]  /*3310*/  @P1 VIMNMX R3, PT, PT, R2, R3, !PT ;  /* 0x0000000302031248 */ /* 0x000fe40007fe0100 */
[----:B------:R-:W-:-:S03]  /*3320*/  @!P1 VIMNMX R3, PT, PT, R4, R9, !PT ;  /* 0x0000000904039248 */ /* 0x000fc60007fe0100 */
[----:B------:R-:W-:Y:S05]  /*3330*/  @!P0 BRA `(.L_x_116) ;  /* 0x0000000800c48947 */ /* 0x000fea0003800000 */
[----:B------:R-:W-:Y:S01]  /*3340*/  MOV R2, R6 ;  /* 0x0000000600027202 */ /* 0x000fe20000000f00 */
[----:B------:R-:W-:Y:S06]  /*3350*/  BRA `(.L_x_122) ;  /* 0xfffffff400947947 */ /* 0x000fec000383ffff */
.L_x_117:
[C---:B------:R-:W-:Y:S02]  /*3360*/  ISETP.GE.U32.AND P1, PT, R4.reuse, 0x4, PT ;  /* 0x000000040400780c */ /* 0x040fe40003f26070 */
[----:B------:R-:W-:Y:S02]  /*3370*/  CS2R R2, SRZ ;  /* 0x0000000000027805 */ /* 0x000fe4000001ff00 */
[----:B------:R-:W-:-:S04]  /*3380*/  LOP3.LUT R0, R4, 0x3, RZ, 0xc0, !PT ;  /* 0x0000000304007812 */ /* 0x000fc800078ec0ff */
[----:B------:R-:W-:-:S05]  /*3390*/  ISETP.NE.AND P0, PT, R0, RZ, PT ;  /* 0x000000ff0000720c */ /* 0x000fca0003f05270 */
[----:B------:R-:W-:Y:S08]  /*33a0*/  @!P1 BRA `(.L_x_123) ;  /* 0x00000004006c9947 */ /* 0x000ff00003800000 */
[----:B------:R-:W-:Y:S01]  /*33b0*/  HFMA2 R3, -RZ, RZ, 0, 0 ;  /* 0x00000000ff037431 */ /* 0x000fe200000001ff */
[----:B------:R-:W-:Y:S01]  /*33c0*/  LOP3.LUT R2, R4, 0x7ffffffc, RZ, 0xc0, !PT ;  /* 0x7ffffffc04027812 */ /* 0x000fe200078ec0ff */
[----:B------:R-:W-:-:S07]  /*33d0*/  IMAD.MOV.U32 R5, RZ, RZ, RZ ;  /* 0x000000ffff057224 */ /* 0x000fce00078e00ff */
.L_x_124:
[----:B--2---:R-:W2:Y:S08]  /*33e0*/  LDC.64 R24, c[0x0][0x398] ;  /* 0x0000e600ff187b82 */ /* 0x004eb00000000a00 */
[----:B------:R-:W3:Y:S08]  /*33f0*/  LDC.64 R26, c[0x0][0x390] ;  /* 0x0000e400ff1a7b82 */ /* 0x000ef00000000a00 */
[----:B------:R-:W4:Y:S01]  /*3400*/  LDC.64 R8, c[0x0][0x3c0] ;  /* 0x0000f000ff087b82 */ /* 0x000f220000000a00 */
[----:B--2---:R-:W-:-:S07]  /*3410*/  IMAD.WIDE.U32 R24, R5, 0x4, R24 ;  /* 0x0000000405187825 */ /* 0x004fce00078e0018 */
[----:B01----:R-:W0:Y:S01]  /*3420*/  LDC.64 R14, c[0x0][0x3a0] ;  /* 0x0000e800ff0e7b82 */ /* 0x003e220000000a00 */
[----:B------:R-:W2:Y:S01]  /*3430*/  LDG.E R4, desc[UR8][R24.64] ;  /* 0x0000000818047981 */ /* 0x000ea2000c1e1900 */
[----:B---3--:R-:W-:-:S03]  /*3440*/  IMAD.WIDE.U32 R26, R5, 0x4, R26 ;  /* 0x00000004051a7825 */ /* 0x008fc600078e001a */
[----:B------:R-:W3:Y:S04]  /*3450*/  LDG.E R16, desc[UR8][R24.64+0x4] ;  /* 0x0000040818107981 */ /* 0x000ee8000c1e1900 */
[----:B------:R-:W4:Y:S04]  /*3460*/  LDG.E R7, desc[UR8][R26.64] ;  /* 0x000000081a077981 */ /* 0x000f28000c1e1900 */
[----:B------:R-:W5:Y:S04]  /*3470*/  LDG.E R19, desc[UR8][R26.64+0x4] ;  /* 0x000004081a137981 */ /* 0x000f68000c1e1900 */
[----:B------:R-:W5:Y:S04]  /*3480*/  LDG.E R21, desc[UR8][R24.64+0x8] ;  /* 0x0000080818157981 */ /* 0x000f68000c1e1900 */
[----:B------:R-:W5:Y:S01]  /*3490*/  LDG.E R20, desc[UR8][R24.64+0xc] ;  /* 0x00000c0818147981 */ /* 0x000f62000c1e1900 */
[----:B0-----:R-:W-:-:S03]  /*34a0*/  IMAD.WIDE.U32 R14, R5, 0x4, R14 ;  /* 0x00000004050e7825 */ /* 0x001fc600078e000e */
[----:B------:R-:W5:Y:S04]  /*34b0*/  LDG.E R23, desc[UR8][R26.64+0x8] ;  /* 0x000008081a177981 */ /* 0x000f68000c1e1900 */
[----:B------:R-:W5:Y:S04]  /*34c0*/  LDG.E R29, desc[UR8][R14.64] ;  /* 0x000000080e1d7981 */ /* 0x000f68000c1e1900 */
[----:B------:R-:W5:Y:S04]  /*34d0*/  LDG.E R25, desc[UR8][R14.64+0x4] ;  /* 0x000004080e197981 */ /* 0x000f68000c1e1900 */
[----:B------:R-:W5:Y:S01]  /*34e0*/  LDG.E R24, desc[UR8][R14.64+0xc] ;  /* 0x00000c080e187981 */ /* 0x000f62000c1e1900 */
[----:B--2---:R-:W-:-:S03]  /*34f0*/  ISETP.NE.AND P4, PT, R4, RZ, PT ;  /* 0x000000ff0400720c */ /* 0x004fc60003f85270 */
[----:B------:R-:W2:Y:S01]  /*3500*/  LDG.E R4, desc[UR8][R26.64+0xc] ;  /* 0x00000c081a047981 */ /* 0x000ea2000c1e1900 */
[----:B---3--:R-:W-:-:S03]  /*3510*/  ISETP.NE.AND P3, PT, R16, RZ, PT ;  /* 0x000000ff1000720c */ /* 0x008fc60003f65270 */
[----:B------:R-:W3:Y:S06]  /*3520*/  LDG.E R27, desc[UR8][R14.64+0x8] ;  /* 0x000008080e1b7981 */ /* 0x000eec000c1e1900 */
[----:B----4-:R-:W-:-:S04]  /*3530*/  @!P4 IMAD.WIDE R10, R7, 0x8, R8 ;  /* 0x00000008070ac825 */ /* 0x010fc800078e0208 */
[--C-:B------:R-:W-:Y:S02]  /*3540*/  @P4 IMAD.WIDE R6, R7, 0x8, R8.reuse ;  /* 0x0000000807064825 */ /* 0x100fe400078e0208 */
[----:B------:R-:W4:Y:S04]  /*3550*/  @!P4 LDG.E.64 R10, desc[UR8][R10.64] ;  /* 0x000000080a0ac981 */ /* 0x000f28000c1e1b00 */
[----:B------:R-:W2:Y:S01]  /*3560*/  @P4 LDG.E.64 R6, desc[UR8][R6.64] ;  /* 0x0000000806064981 */ /* 0x000ea2000c1e1b00 */
[----:B-----5:R-:W-:-:S04]  /*3570*/  @P3 IMAD.WIDE R16, R19, 0x8, R8 ;  /* 0x0000000813103825 */ /* 0x020fc800078e0208 */
[----:B------:R-:W-:Y:S01]  /*3580*/  @!P3 IMAD.WIDE R18, R19, 0x8, R8 ;  /* 0x000000081312b825 */ /* 0x000fe200078e0208 */
[----:B------:R-:W-:Y:S01]  /*3590*/  ISETP.NE.AND P1, PT, R21, RZ, PT ;  /* 0x000000ff1500720c */ /* 0x000fe20003f25270 */
[----:B------:R-:W5:Y:S04]  /*35a0*/  @P3 LDG.E.64 R16, desc[UR8][R16.64] ;  /* 0x0000000810103981 */ /* 0x000f68000c1e1b00 */
[----:B------:R-:W3:Y:S01]  /*35b0*/  @!P3 LDG.E.64 R18, desc[UR8][R18.64] ;  /* 0x000000081212b981 */ /* 0x000ee2000c1e1b00 */
[----:B------:R-:W-:-:S07]  /*35c0*/  ISETP.NE.AND P2, PT, R20, RZ, PT ;  /* 0x000000ff1400720c */ /* 0x000fce0003f45270 */
[----:B------:R-:W-:-:S04]  /*35d0*/  @P1 IMAD.WIDE R20, R23, 0x8, R8 ;  /* 0x0000000817141825 */ /* 0x000fc800078e0208 */
[----:B------:R-:W-:Y:S02]  /*35e0*/  @!P1 IMAD.WIDE R22, R23, 0x8, R8 ;  /* 0x0000000817169825 */ /* 0x000fe400078e0208 */
[----:B------:R-:W3:Y:S04]  /*35f0*/  @P1 LDG.E.64 R20, desc[UR8][R20.64] ;  /* 0x0000000814141981 */ /* 0x000ee8000c1e1b00 */
[----:B------:R-:W3:Y:S01]  /*3600*/  @!P1 LDG.E.64 R22, desc[UR8][R22.64] ;  /* 0x0000000816169981 */ /* 0x000ee2000c1e1b00 */
[----:B----4-:R-:W-:-:S04]  /*3610*/  @!P4 IMAD.WIDE R10, R29, 0x4, R10 ;  /* 0x000000041d0ac825 */ /* 0x010fc800078e020a */
[----:B--2---:R-:W-:Y:S02]  /*3620*/  @P4 IMAD.WIDE R6, R29, 0x4, R6 ;  /* 0x000000041d064825 */ /* 0x004fe400078e0206 */
[----:B------:R-:W2:Y:S02]  /*3630*/  @!P4 LDG.E R10, desc[UR8][R10.64] ;  /* 0x000000080a0ac981 */ /* 0x000ea4000c1e1900 */
[----:B------:R-:W-:-:S06]  /*3640*/  @P2 IMAD.WIDE R28, R4, 0x8, R8 ;  /* 0x00000008041c2825 */ /* 0x000fcc00078e0208 */
[----:B------:R-:W4:Y:S01]  /*3650*/  @P2 LDG.E.64 R28, desc[UR8][R28.64] ;  /* 0x000000081c1c2981 */ /* 0x000f22000c1e1b00 */
[----:B------:R-:W-:-:S03]  /*3660*/  @!P2 IMAD.WIDE R8, R4, 0x8, R8 ;  /* 0x000000080408a825 */ /* 0x000fc600078e0208 */
[----:B------:R0:W2:Y:S04]  /*3670*/  @P4 LDG.E R4, desc[UR8][R6.64] ;  /* 0x0000000806044981 */ /* 0x0000a8000c1e1900 */
[----:B------:R-:W2:Y:S01]  /*3680*/  @!P2 LDG.E.64 R8, desc[UR8][R8.64] ;  /* 0x000000080808a981 */ /* 0x000ea2000c1e1b00 */
[----:B0-----:R-:W0:Y:S01]  /*3690*/  LDC.64 R6, c[0x0][0x3a8] ;  /* 0x0000ea00ff067b82 */ /* 0x001e220000000a00 */
[----:B-----5:R-:W-:-:S04]  /*36a0*/  @P3 IMAD.WIDE R16, R25, 0x4, R16 ;  /* 0x0000000419103825 */ /* 0x020fc800078e0210 */
[----:B---3--:R-:W-:Y:S02]  /*36b0*/  @!P3 IMAD.WIDE R18, R25, 0x4, R18 ;  /* 0x000000041912b825 */ /* 0x008fe400078e0212 */
[----:B------:R-:W3:Y:S02]  /*36c0*/  @P3 LDG.E R17, desc[UR8][R16.64] ;  /* 0x0000000810113981 */ /* 0x000ee4000c1e1900 */
[C---:B------:R-:W-:Y:S02]  /*36d0*/  @P1 IMAD.WIDE R20, R27.reuse, 0x4, R20 ;  /* 0x000000041b141825 */ /* 0x040fe400078e0214 */
[----:B------:R-:W5:Y:S02]  /*36e0*/  @!P3 LDG.E R19, desc[UR8][R18.64] ;  /* 0x000000081213b981 */ /* 0x000f64000c1e1900 */
[----:B------:R-:W-:Y:S02]  /*36f0*/  @!P1 IMAD.WIDE R22, R27, 0x4, R22 ;  /* 0x000000041b169825 */ /* 0x000fe400078e0216 */
[----:B------:R-:W5:Y:S04]  /*3700*/  @P1 LDG.E R20, desc[UR8][R20.64] ;  /* 0x0000000814141981 */ /* 0x000f68000c1e1900 */
[----:B------:R-:W5:Y:S01]  /*3710*/  @!P1 LDG.E R22, desc[UR8][R22.64] ;  /* 0x0000000816169981 */ /* 0x000f62000c1e1900 */
[----:B0-----:R-:W-:-:S05]  /*3720*/  IMAD.WIDE.U32 R14, R5, 0x4, R6 ;  /* 0x00000004050e7825 */ /* 0x001fca00078e0006 */
[----:B------:R-:W3:Y:S04]  /*3730*/  LDG.E R25, desc[UR8][R14.64] ;  /* 0x000000080e197981 */ /* 0x000ee8000c1e1900 */
[----:B------:R-:W5:Y:S04]  /*3740*/  LDG.E R26, desc[UR8][R14.64+0x4] ;  /* 0x000004080e1a7981 */ /* 0x000f68000c1e1900 */
[----:B------:R-:W5:Y:S04]  /*3750*/  LDG.E R7, desc[UR8][R14.64+0x8] ;  /* 0x000008080e077981 */ /* 0x000f68000c1e1900 */
[----:B------:R-:W5:Y:S01]  /*3760*/  LDG.E R6, desc[UR8][R14.64+0xc] ;  /* 0x00000c080e067981 */ /* 0x000f62000c1e1900 */
[----:B----4-:R-:W-:-:S06]  /*3770*/  @P2 IMAD.WIDE R28, R24, 0x4, R28 ;  /* 0x00000004181c2825 */ /* 0x010fcc00078e021c */
[----:B------:R-:W4:Y:S01]  /*3780*/  @P2 LDG.E R29, desc[UR8][R28.64] ;  /* 0x000000081c1d2981 */ /* 0x000f22000c1e1900 */
[----:B--2---:R-:W-:-:S06]  /*3790*/  @!P2 IMAD.WIDE R8, R24, 0x4, R8 ;  /* 0x000000041808a825 */ /* 0x004fcc00078e0208 */
[----:B------:R0:W2:Y:S01]  /*37a0*/  @!P2 LDG.E R9, desc[UR8][R8.64] ;  /* 0x000000080809a981 */ /* 0x0000a2000c1e1900 */
[----:B------:R-:W-:Y:S01]  /*37b0*/  VIADD R5, R5, 0x4 ;  /* 0x0000000405057836 */ /* 0x000fe20000000000 */
[----:B---3--:R-:W-:-:S04]  /*37c0*/  @!P4 ISETP.NE.AND P5, PT, R10, R25, PT ;  /* 0x000000190a00c20c */ /* 0x008fc80003fa5270 */
[----:B------:R-:W-:Y:S02]  /*37d0*/  @!P4 SEL R10, RZ, 0x1, P5 ;  /* 0x00000001ff0ac807 */ /* 0x000fe40002800000 */
[----:B------:R-:W-:-:S04]  /*37e0*/  @P4 ISETP.NE.AND P5, PT, R4, R25, PT ;  /* 0x000000190400420c */ /* 0x000fc80003fa5270 */
[----:B------:R-:W-:Y:S02]  /*37f0*/  @P4 SEL R4, RZ, 0x1, !P5 ;  /* 0x00000001ff044807 */ /* 0x000fe40006800000 */
[-C--:B------:R-:W-:Y:S02]  /*3800*/  @!P4 VIMNMX R10, PT, PT, R10, R3.reuse, !PT ;  /* 0x000000030a0ac248 */ /* 0x080fe40007fe0100 */
[-C--:B-----5:R-:W-:Y:S02]  /*3810*/  @P3 ISETP.NE.AND P5, PT, R17, R26.reuse, PT ;  /* 0x0000001a1100320c */ /* 0x0a0fe40003fa5270 */
[----:B------:R-:W-:Y:S02]  /*3820*/  @P4 VIMNMX R10, PT, PT, R4, R3, !PT ;  /* 0x00000003040a4248 */ /* 0x000fe40007fe0100 */
[----:B------:R-:W-:Y:S02]  /*3830*/  @!P3 ISETP.NE.AND P4, PT, R19, R26, PT ;  /* 0x0000001a1300b20c */ /* 0x000fe40003f85270 */
[----:B------:R-:W-:-:S02]  /*3840*/  @P3 SEL R3, RZ, 0x1, !P5 ;  /* 0x00000001ff033807 */ /* 0x000fc40006800000 */
[----:B------:R-:W-:Y:S02]  /*3850*/  @!P3 SEL R11, RZ, 0x1, P4 ;  /* 0x00000001ff0bb807 */ /* 0x000fe40002000000 */
[-C--:B------:R-:W-:Y:S02]  /*3860*/  @P3 VIMNMX.U32 R3, PT, PT, R3, R10.reuse, !PT ;  /* 0x0000000a03033248 */ /* 0x080fe40007fe0000 */
[-C--:B------:R-:W-:Y:S02]  /*3870*/  @P1 ISETP.NE.AND P4, PT, R20, R7.reuse, PT ;  /* 0x000000071400120c */ /* 0x080fe40003f85270 */
[----:B------:R-:W-:Y:S02]  /*3880*/  @!P3 VIMNMX.U32 R3, PT, PT, R11, R10, !PT ;  /* 0x0000000a0b03b248 */ /* 0x000fe40007fe0000 */
[----:B------:R-:W-:Y:S02]  /*3890*/  @!P1 ISETP.NE.AND P3, PT, R22, R7, PT ;  /* 0x000000071600920c */ /* 0x000fe40003f65270 */
[----:B------:R-:W-:-:S02]  /*38a0*/  @P1 SEL R4, RZ, 0x1, !P4 ;  /* 0x00000001ff041807 */ /* 0x000fc40006000000 */
[----:B0-----:R-:W-:Y:S02]  /*38b0*/  @!P1 SEL R8, RZ, 0x1, P3 ;  /* 0x00000001ff089807 */ /* 0x001fe40001800000 */
[-C--:B------:R-:W-:Y:S02]  /*38c0*/  @P1 VIMNMX.U32 R4, PT, PT, R4, R3.reuse, !PT ;  /* 0x0000000304041248 */ /* 0x080fe40007fe0000 */
[----:B------:R-:W-:Y:S02]  /*38d0*/  @!P1 VIMNMX.U32 R4, PT, PT, R8, R3, !PT ;  /* 0x0000000308049248 */ /* 0x000fe40007fe0000 */
[----:B----4-:R-:W-:-:S04]  /*38e0*/  @P2 ISETP.NE.AND P3, PT, R29, R6, PT ;  /* 0x000000061d00220c */ /* 0x010fc80003f65270 */
[----:B------:R-:W-:Y:S02]  /*38f0*/  @P2 SEL R3, RZ, 0x1, !P3 ;  /* 0x00000001ff032807 */ /* 0x000fe40005800000 */
[----:B------:R-:W-:Y:S02]  /*3900*/  ISETP.NE.AND P3, PT, R5, R2, PT ;  /* 0x000000020500720c */ /* 0x000fe40003f65270 */
[----:B--2---:R-:W-:-:S04]  /*3910*/  @!P2 ISETP.NE.AND P1, PT, R9, R6, PT ;  /* 0x000000060900a20c */ /* 0x004fc80003f25270 */
[----:B------:R-:W-:Y:S02]  /*3920*/  @!P2 SEL R7, RZ, 0x1, P1 ;  /* 0x00000001ff07a807 */ /* 0x000fe40000800000 */
[-C--:B------:R-:W-:Y:S02]  /*3930*/  @P2 VIMNMX.U32 R3, PT, PT, R3, R4.reuse, !PT ;  /* 0x0000000403032248 */ /* 0x080fe40007fe0000 */
[----:B------:R-:W-:-:S03]  /*3940*/  @!P2 VIMNMX.U32 R3, PT, PT, R7, R4, !PT ;  /* 0x000000040703a248 */ /* 0x000fc60007fe0000 */
[----:B------:R-:W-:Y:S05]  /*3950*/  @P3 BRA `(.L_x_124) ;  /* 0xfffffff800a03947 */ /* 0x000fea000383ffff */
.L_x_123:
[----:B------:R-:W-:Y:S05]  /*3960*/  @!P0 BRA `(.L_x_116) ;  /* 0x0000000400388947 */ /* 0x000fea0003800000 */
[----:B------:R-:W3:Y:S01]  /*3970*/  LDCU UR4, c[0x0][0x384] ;  /* 0x00007080ff0477ac */ /* 0x000ee20008000800 */
[----:B------:R-:W-:Y:S01]  /*3980*/  ISETP.NE.AND P0, PT, R0, 0x1, PT ;  /* 0x000000010000780c */ /* 0x000fe20003f05270 */
[----:B---3--:R-:W-:-:S04]  /*3990*/  ULOP3.LUT UR4, UR4, 0x1, URZ, 0xc0, !UPT ;  /* 0x0000000104047892 */ /* 0x008fc8000f8ec0ff */
[----:B------:R-:W-:-:S08]  /*39a0*/  UISETP.NE.U32.AND UP0, UPT, UR4, 0x1, UPT ;  /* 0x000000010400788c */ /* 0x000fd0000bf05070 */
[----:B------:R-:W-:Y:S05]  /*39b0*/  @!P0 BRA `(.L_x_125) ;  /* 0x0000000000c08947 */ /* 0x000fea0003800000 */
[----:B------:R-:W3:Y:S08]  /*39c0*/  LDC.64 R6, c[0x0][0x398] ;  /* 0x0000e600ff067b82 */ /* 0x000ef00000000a00 */
[----:B------:R-:W4:Y:S08]  /*39d0*/  LDC.64 R4, c[0x0][0x390] ;  /* 0x0000e400ff047b82 */ /* 0x000f300000000a00 */
[----:B------:R-:W5:Y:S01]  /*39e0*/  LDC.64 R10, c[0x0][0x3c0] ;  /* 0x0000f000ff0a7b82 */ /* 0x000f620000000a00 */
[----:B---3--:R-:W-:-:S07]  /*39f0*/  IMAD.WIDE.U32 R6, R2, 0x4, R6 ;  /* 0x0000000402067825 */ /* 0x008fce00078e0006 */
[----:B------:R-:W3:Y:S01]  /*3a00*/  LDC.64 R18, c[0x0][0x3a0] ;  /* 0x0000e800ff127b82 */ /* 0x000ee20000000a00 */
[----:B------:R-:W5:Y:S01]  /*3a10*/  LDG.E R8, desc[UR8][R6.64] ;  /* 0x0000000806087981 */ /* 0x000f62000c1e1900 */
[----:B----4-:R-:W-:-:S03]  /*3a20*/  IMAD.WIDE.U32 R4, R2, 0x4, R4 ;  /* 0x0000000402047825 */ /* 0x010fc600078e0004 */
[----:B------:R-:W4:Y:S03]  /*3a30*/  LDG.E R0, desc[UR8][R6.64+0x4] ;  /* 0x0000040806007981 */ /* 0x000f26000c1e1900 */
[----:B--2---:R-:W2:Y:S01]  /*3a40*/  LDC.64 R24, c[0x0][0x3a8] ;  /* 0x0000ea00ff187b82 */ /* 0x004ea20000000a00 */
[----:B01----:R-:W2:Y:S04]  /*3a50*/  LDG.E R15, desc[UR8][R4.64] ;  /* 0x00000008040f7981 */ /* 0x003ea8000c1e1900 */
[----:B------:R0:W2:Y:S01]  /*3a60*/  LDG.E R17, desc[UR8][R4.64+0x4] ;  /* 0x0000040804117981 */ /* 0x0000a2000c1e1900 */
[----:B---3--:R-:W-:-:S05]  /*3a70*/  IMAD.WIDE.U32 R18, R2, 0x4, R18 ;  /* 0x0000000402127825 */ /* 0x008fca00078e0012 */
[----:B------:R-:W3:Y:S01]  /*3a80*/  LDG.E R7, desc[UR8][R18.64] ;  /* 0x0000000812077981 */ /* 0x000ee2000c1e1900 */
[----:B-----5:R-:W-:Y:S02]  /*3a90*/  ISETP.NE.AND P1, PT, R8, RZ, PT ;  /* 0x000000ff0800720c */ /* 0x020fe40003f25270 */
[----:B----4-:R-:W-:-:S11]  /*3aa0*/  ISETP.NE.AND P3, PT, R0, RZ, PT ;  /* 0x000000ff0000720c */ /* 0x010fd60003f65270 */
[----:B--2---:R-:W-:-:S04]  /*3ab0*/  @P1 IMAD.WIDE R20, R15, 0x8, R10 ;  /* 0x000000080f141825 */ /* 0x004fc800078e020a */
[--C-:B0-----:R-:W-:Y:S01]  /*3ac0*/  @!P1 IMAD.WIDE R4, R15, 0x8, R10.reuse ;  /* 0x000000080f049825 */ /* 0x101fe200078e020a */
[----:B------:R-:W3:Y:S03]  /*3ad0*/  @P1 LDG.E.64 R8, desc[UR8][R20.64] ;  /* 0x0000000814081981 */ /* 0x000ee6000c1e1b00 */
[C-C-:B------:R-:W-:Y:S02]  /*3ae0*/  @P3 IMAD.WIDE R14, R17.reuse, 0x8, R10.reuse ;  /* 0x00000008110e3825 */ /* 0x140fe400078e020a */
[----:B------:R-:W2:Y:S02]  /*3af0*/  @!P1 LDG.E.64 R4, desc[UR8][R4.64] ;  /* 0x0000000804049981 */ /* 0x000ea4000c1e1b00 */
[----:B------:R-:W-:Y:S02]  /*3b00*/  @!P3 IMAD.WIDE R10, R17, 0x8, R10 ;  /* 0x00000008110ab825 */ /* 0x000fe400078e020a */
[----:B------:R-:W4:Y:S04]  /*3b10*/  LDG.E R17, desc[UR8][R18.64+0x4] ;  /* 0x0000040812117981 */ /* 0x000f28000c1e1900 */
[----:B------:R-:W4:Y:S04]  /*3b20*/  @P3 LDG.E.64 R14, desc[UR8][R14.64] ;  /* 0x000000080e0e3981 */ /* 0x000f28000c1e1b00 */
[----:B------:R-:W5:Y:S01]  /*3b30*/  @!P3 LDG.E.64 R10, desc[UR8][R10.64] ;  /* 0x000000080a0ab981 */ /* 0x000f62000c1e1b00 */
[----:B---3--:R-:W-:-:S04]  /*3b40*/  @P1 IMAD.WIDE R22, R7, 0x4, R8 ;  /* 0x0000000407161825 */ /* 0x008fc800078e0208 */
[----:B------:R-:W-:Y:S02]  /*3b50*/  IMAD.WIDE.U32 R8, R2, 0x4, R24 ;  /* 0x0000000402087825 */ /* 0x000fe400078e0018 */
[----:B------:R-:W3:Y:S02]  /*3b60*/  @P1 LDG.E R22, desc[UR8][R22.64] ;  /* 0x0000000816161981 */ /* 0x000ee4000c1e1900 */
[----:B--2---:R-:W-:Y:S02]  /*3b70*/  @!P1 IMAD.WIDE R6, R7, 0x4, R4 ;  /* 0x0000000407069825 */ /* 0x004fe400078e0204 */
[----:B------:R-:W3:Y:S02]  /*3b80*/  LDG.E R21, desc[UR8][R8.64] ;  /* 0x0000000808157981 */ /* 0x000ee4000c1e1900 */
[C---:B----4-:R-:W-:Y:S02]  /*3b90*/  @P3 IMAD.WIDE R4, R17.reuse, 0x4, R14 ;  /* 0x0000000411043825 */ /* 0x050fe400078e020e */
[----:B------:R-:W2:Y:S02]  /*3ba0*/  @!P1 LDG.E R6, desc[UR8][R6.64] ;  /* 0x0000000806069981 */ /* 0x000ea4000c1e1900 */
[----:B-----5:R-:W-:-:S02]  /*3bb0*/  @!P3 IMAD.WIDE R14, R17, 0x4, R10 ;  /* 0x00000004110eb825 */ /* 0x020fc400078e020a */
[----:B------:R-:W4:Y:S04]  /*3bc0*/  LDG.E R19, desc[UR8][R8.64+0x4] ;  /* 0x0000040808137981 */ /* 0x000f28000c1e1900 */
[----:B------:R-:W4:Y:S04]  /*3bd0*/  @P3 LDG.E R4, desc[UR8][R4.64] ;  /* 0x0000000804043981 */ /* 0x000f28000c1e1900 */
[----:B------:R-:W5:Y:S01]  /*3be0*/  @!P3 LDG.E R14, desc[UR8][R14.64] ;  /* 0x000000080e0eb981 */ /* 0x000f62000c1e1900 */
[----:B------:R-:W-:Y:S02]  /*3bf0*/  IADD3 R2, PT, PT, R2, 0x2, RZ ;  /* 0x0000000202027810 */ /* 0x000fe40007ffe0ff */
[----:B---3--:R-:W-:-:S02]  /*3c00*/  @P1 ISETP.NE.AND P0, PT, R22, R21, PT ;  /* 0x000000151600120c */ /* 0x008fc40003f05270 */
[----:B--2---:R-:W-:Y:S02]  /*3c10*/  @!P1 ISETP.NE.AND P2, PT, R6, R21, PT ;  /* 0x000000150600920c */ /* 0x004fe40003f45270 */
[----:B------:R-:W-:Y:S02]  /*3c20*/  @P1 SEL R0, RZ, 0x1, !P0 ;  /* 0x00000001ff001807 */ /* 0x000fe40004000000 */
[----:B------:R-:W-:Y:S02]  /*3c30*/  @!P1 SEL R10, RZ, 0x1, P2 ;  /* 0x00000001ff0a9807 */ /* 0x000fe40001000000 */
[-C--:B----4-:R-:W-:Y:S02]  /*3c40*/  @P3 ISETP.NE.AND P0, PT, R4, R19.reuse, PT ;  /* 0x000000130400320c */ /* 0x090fe40003f05270 */
[----:B------:R-:W-:Y:S02]  /*3c50*/  @P1 VIMNMX.U32 R0, PT, PT, R3, R0, !PT ;  /* 0x0000000003001248 */ /* 0x000fe40007fe0000 */
[----:B-----5:R-:W-:-:S02]  /*3c60*/  @!P3 ISETP.NE.AND P2, PT, R14, R19, PT ;  /* 0x000000130e00b20c */ /* 0x020fc40003f45270 */
[----:B------:R-:W-:Y:S02]  /*3c70*/  @P3 SEL R7, RZ, 0x1, !P0 ;  /* 0x00000001ff073807 */ /* 0x000fe40004000000 */
[----:B------:R-:W-:Y:S02]  /*3c80*/  @!P1 VIMNMX.U32 R0, PT, PT, R3, R10, !PT ;  /* 0x0000000a03009248 */ /* 0x000fe40007fe0000 */
[----:B------:R-:W-:Y:S02]  /*3c90*/  @!P3 SEL R5, RZ, 0x1, P2 ;  /* 0x00000001ff05b807 */ /* 0x000fe40001000000 */
[-C--:B------:R-:W-:Y:S02]  /*3ca0*/  @P3 VIMNMX.U32 R3, PT, PT, R7, R0.reuse, !PT ;  /* 0x0000000007033248 */ /* 0x080fe40007fe0000 */
[----:B------:R-:W-:-:S07]  /*3cb0*/  @!P3 VIMNMX.U32 R3, PT, PT, R5, R0, !PT ;  /* 0x000000000503b248 */ /* 0x000fce0007fe0000 */
.L_x_125:
[----:B------:R-:W-:Y:S05]  /*3cc0*/  BRA.U UP0, `(.L_x_116) ;  /* 0x0000000100607547 */ /* 0x000fea000b800000 */
[----:B------:R-:W3:Y:S08]  /*3cd0*/  LDC.64 R4, c[0x0][0x390] ;  /* 0x0000e400ff047b82 */ /* 0x000ef00000000a00 */
[----:B------:R-:W4:Y:S08]  /*3ce0*/  LDC.64 R8, c[0x0][0x3a0] ;  /* 0x0000e800ff087b82 */ /* 0x000f300000000a00 */
[----:B------:R-:W5:Y:S01]  /*3cf0*/  LDC.64 R10, c[0x0][0x3c0] ;  /* 0x0000f000ff0a7b82 */ /* 0x000f620000000a00 */
[----:B---3--:R-:W-:-:S07]  /*3d00*/  IMAD.WIDE.U32 R4, R2, 0x4, R4 ;  /* 0x0000000402047825 */ /* 0x008fce00078e0004 */
[----:B------:R-:W3:Y:S01]  /*3d10*/  LDC.64 R6, c[0x0][0x398] ;  /* 0x0000e600ff067b82 */ /* 0x000ee20000000a00 */
[----:B------:R-:W5:Y:S01]  /*3d20*/  LDG.E R5, desc[UR8][R4.64] ;  /* 0x0000000804057981 */ /* 0x000f62000c1e1900 */
[----:B----4-:R-:W-:-:S06]  /*3d30*/  IMAD.WIDE.U32 R8, R2, 0x4, R8 ;  /* 0x0000000402087825 */ /* 0x010fcc00078e0008 */
[----:B01----:R-:W0:Y:S01]  /*3d40*/  LDC.64 R14, c[0x0][0x3a8] ;  /* 0x0000ea00ff0e7b82 */ /* 0x003e220000000a00 */
[----:B------:R-:W4:Y:S01]  /*3d50*/  LDG.E R9, desc[UR8][R8.64] ;  /* 0x0000000808097981 */ /* 0x000f22000c1e1900 */
[----:B-----5:R-:W-:-:S06]  /*3d60*/  IMAD.WIDE R10, R5, 0x8, R10 ;  /* 0x00000008050a7825 */ /* 0x020fcc00078e020a */
[----:B------:R-:W4:Y:S01]  /*3d70*/  LDG.E.64 R10, desc[UR8][R10.64] ;  /* 0x000000080a0a7981 */ /* 0x000f22000c1e1b00 */
[----:B---3--:R-:W-:-:S06]  /*3d80*/  IMAD.WIDE.U32 R6, R2, 0x4, R6 ;  /* 0x0000000402067825 */ /* 0x008fcc00078e0006 */
[----:B------:R-:W3:Y:S01]  /*3d90*/  LDG.E R6, desc[UR8][R6.64] ;  /* 0x0000000806067981 */ /* 0x000ee2000c1e1900 */
[----:B0-----:R-:W-:-:S06]  /*3da0*/  IMAD.WIDE.U32 R14, R2, 0x4, R14 ;  /* 0x00000004020e7825 */ /* 0x001fcc00078e000e */
[----:B------:R-:W5:Y:S01]  /*3db0*/  LDG.E R15, desc[UR8][R14.64] ;  /* 0x000000080e0f7981 */ /* 0x000f62000c1e1900 */
[----:B----4-:R-:W-:-:S06]  /*3dc0*/  IMAD.WIDE R4, R9, 0x4, R10 ;  /* 0x0000000409047825 */ /* 0x010fcc00078e020a */
[----:B------:R-:W5:Y:S01]  /*3dd0*/  LDG.E R4, desc[UR8][R4.64] ;  /* 0x0000000804047981 */ /* 0x000f62000c1e1900 */
[----:B---3--:R-:W-:-:S13]  /*3de0*/  ISETP.NE.AND P1, PT, R6, RZ, PT ;  /* 0x000000ff0600720c */ /* 0x008fda0003f25270 */
[CC--:B-----5:R-:W-:Y:S02]  /*3df0*/  @P1 ISETP.NE.AND P0, PT, R4.reuse, R15.reuse, PT ;  /* 0x0000000f0400120c */ /* 0x0e0fe40003f05270 */
[----:B------:R-:W-:Y:S02]  /*3e00*/  @!P1 ISETP.NE.AND P2, PT, R4, R15, PT ;  /* 0x0000000f0400920c */ /* 0x000fe40003f45270 */
[----:B------:R-:W-:Y:S02]  /*3e10*/  @P1 SEL R0, RZ, 0x1, !P0 ;  /* 0x00000001ff001807 */ /* 0x000fe40004000000 */
[----:B------:R-:W-:Y:S02]  /*3e20*/  @!P1 SEL R2, RZ, 0x1, P2 ;  /* 0x00000001ff029807 */ /* 0x000fe40001000000 */
[----:B------:R-:W-:-:S04]  /*3e30*/  @P1 VIMNMX.U32 R3, PT, PT, R3, R0, !PT ;  /* 0x0000000003031248 */ /* 0x000fc80007fe0000 */
[----:B------:R-:W-:-:S07]  /*3e40*/  @!P1 VIMNMX.U32 R3, PT, PT, R3, R2, !PT ;  /* 0x0000000203039248 */ /* 0x000fce0007fe0000 */
.L_x_116:
[----:B------:R-:W-:Y:S01]  /*3e50*/  STG.E desc[UR8][R12.64], R3 ;  /* 0x000000030c007986 */ /* 0x000fe2000c101908 */
[----:B------:R-:W-:Y:S05]  /*3e60*/  EXIT ;  /* 0x000000000000794d */ /* 0x000fea0003800000 */
        .weak           $__internal_1_$__cuda_sm20_div_s64
        .type           $__internal_1_$__cuda_sm20_div_s64,@function
        .size           $__internal_1_$__cuda_sm20_div_s64,(.L_x_149 - $__internal_1_$__cuda_sm20_div_s64)
$__internal_1_$__cuda_sm20_div_s64:
[-C--:B------:R-:W-:Y:S02]  /*3e70*/  IADD3 R19, P1, PT, RZ, -R22.reuse, RZ ;  /* 0x80000016ff137210 */ /* 0x080fe40007f3e0ff */
[----:B------:R-:W-:Y:S02]  /*3e80*/  ISETP.GE.AND P0, PT, R0, RZ, PT ;  /* 0x000000ff0000720c */ /* 0x000fe40003f06270 */
[----:B------:R-:W-:Y:S01]  /*3e90*/  ISETP.GE.AND P3, PT, R3, RZ, PT ;  /* 0x000000ff0300720c */ /* 0x000fe20003f66270 */
[----:B------:R-:W-:Y:S01]  /*3ea0*/  IMAD.X R7, RZ, RZ, ~R0, P1 ;  /* 0x000000ffff077224 */ /* 0x000fe200008e0e00 */
[----:B------:R-:W-:-:S04]  /*3eb0*/  SEL R18, R19, R22, !P0 ;  /* 0x0000001613127207 */ /* 0x000fc80004000000 */
[----:B------:R-:W-:-:S04]  /*3ec0*/  SEL R19, R7, R0, !P0 ;  /* 0x0000000007137207 */ /* 0x000fc80004000000 */
[----:B------:R-:W0:Y:S08]  /*3ed0*/  I2F.U64.RP R6, R18 ;  /* 0x0000001200067312 */ /* 0x000e300000309000 */
[----:B0-----:R-:W0:Y:S02]  /*3ee0*/  MUFU.RCP R8, R6 ;  /* 0x0000000600087308 */ /* 0x001e240000001000 */
[----:B0-----:R-:W-:-:S06]  /*3ef0*/  IADD3 R8, PT, PT, R8, 0x1ffffffe, RZ ;  /* 0x1ffffffe08087810 */ /* 0x001fcc0007ffe0ff */
[----:B------:R-:W0:Y:S02]  /*3f00*/  F2I.U64.TRUNC R28, R8 ;  /* 0x00000008001c7311 */ /* 0x000e24000020d800 */
[----:B0-----:R-:W-:-:S04]  /*3f10*/  IMAD.WIDE.U32 R20, R28, R18, RZ ;  /* 0x000000121c147225 */ /* 0x001fc800078e00ff */
[C---:B------:R-:W-:Y:S01]  /*3f20*/  IMAD R7, R28.reuse, R19, R21 ;  /* 0x000000131c077224 */ /* 0x040fe200078e0215 */
[----:B------:R-:W-:Y:S02]  /*3f30*/  IADD3 R9, P0, PT, RZ, -R20, RZ ;  /* 0x80000014ff097210 */ /* 0x000fe40007f1e0ff */
[----:B------:R-:W-:Y:S01]  /*3f40*/  MOV R21, R28 ;  /* 0x0000001c00157202 */ /* 0x000fe20000000f00 */
[----:B------:R-:W-:Y:S02]  /*3f50*/  IMAD R7, R29, R18, R7 ;  /* 0x000000121d077224 */ /* 0x000fe400078e0207 */
[----:B------:R-:W-:-:S04]  /*3f60*/  IMAD.HI.U32 R20, R28, R9, RZ ;  /* 0x000000091c147227 */ /* 0x000fc800078e00ff */
[----:B------:R-:W-:-:S04]  /*3f70*/  IMAD.X R7, RZ, RZ, ~R7, P0 ;  /* 0x000000ffff077224 */ /* 0x000fc800000e0e07 */
[----:B------:R-:W-:-:S04]  /*3f80*/  IMAD.WIDE.U32 R20, P0, R28, R7, R20 ;  /* 0x000000071c147225 */ /* 0x000fc80007800014 */
[C---:B------:R-:W-:Y:S02]  /*3f90*/  IMAD R6, R29.reuse, R7, RZ ;  /* 0x000000071d067224 */ /* 0x040fe400078e02ff */
[----:B------:R-:W-:-:S04]  /*3fa0*/  IMAD.HI.U32 R9, P1, R29, R9, R20 ;  /* 0x000000091d097227 */ /* 0x000fc80007820014 */
[----:B------:R-:W-:Y:S01]  /*3fb0*/  IMAD.HI.U32 R7, R29, R7, RZ ;  /* 0x000000071d077227 */ /* 0x000fe200078e00ff */
[----:B------:R-:W-:-:S03]  /*3fc0*/  IADD3 R21, P2, PT, R6, R9, RZ ;  /* 0x0000000906157210 */ /* 0x000fc60007f5e0ff */
[----:B------:R-:W-:Y:S02]  /*3fd0*/  IMAD.X R7, R7, 0x1, R29, P0 ;  /* 0x0000000107077824 */ /* 0x000fe400000e061d */
[----:B------:R-:W-:-:S03]  /*3fe0*/  IMAD.WIDE.U32 R28, R21, R18, RZ ;  /* 0x00000012151c7225 */ /* 0x000fc600078e00ff */
[----:B------:R-:W-:Y:S01]  /*3ff0*/  IADD3.X R8, PT, PT, RZ, RZ, R7, P2, P1 ;  /* 0x000000ffff087210 */ /* 0x000fe200017e2407 */
[----:B------:R-:W-:Y:S01]  /*4000*/  IMAD R7, R21, R19, R29 ;  /* 0x0000001315077224 */ /* 0x000fe200078e021d */
[----:B------:R-:W-:-:S03]  /*4010*/  IADD3 R9, P0, PT, RZ, -R28, RZ ;  /* 0x8000001cff097210 */ /* 0x000fc60007f1e0ff */
[----:B------:R-:W-:Y:S02]  /*4020*/  IMAD R7, R8, R18, R7 ;  /* 0x0000001208077224 */ /* 0x000fe400078e0207 */
[----:B------:R-:W-:-:S03]  /*4030*/  IMAD.HI.U32 R20, R21, R9, RZ ;  /* 0x0000000915147227 */ /* 0x000fc600078e00ff */
[----:B------:R-:W-:-:S05]  /*4040*/  IADD3.X R7, PT, PT, RZ, ~R7, RZ, P0, !PT ;  /* 0x80000007ff077210 */ /* 0x000fca00007fe4ff */
[----:B------:R-:W-:Y:S01]  /*4050*/  IMAD.WIDE.U32 R28, P0, R21, R7, R20 ;  /* 0x00000007151c7225 */ /* 0x000fe20007800014 */
[----:B------:R-:W-:-:S03]  /*4060*/  IADD3 R21, P4, PT, RZ, -R10, RZ ;  /* 0x8000000aff157210 */ /* 0x000fc60007f9e0ff */
[C---:B------:R-:W-:Y:S01]  /*4070*/  IMAD R6, R8.reuse, R7, RZ ;  /* 0x0000000708067224 */ /* 0x040fe200078e02ff */
[----:B------:R-:W-:Y:S01]  /*4080*/  SEL R21, R21, R10, !P3 ;  /* 0x0000000a15157207 */ /* 0x000fe20005800000 */
[----:B------:R-:W-:-:S04]  /*4090*/  IMAD.HI.U32 R9, P1, R8, R9, R28 ;  /* 0x0000000908097227 */ /* 0x000fc8000782001c */
[----:B------:R-:W-:Y:S01]  /*40a0*/  IMAD.HI.U32 R7, R8, R7, RZ ;  /* 0x0000000708077227 */ /* 0x000fe200078e00ff */
[----:B------:R-:W-:-:S03]  /*40b0*/  IADD3 R6, P2, PT, R6, R9, RZ ;  /* 0x0000000906067210 */ /* 0x000fc60007f5e0ff */
[----:B------:R-:W-:Y:S01]  /*40c0*/  IMAD.X R20, RZ, RZ, ~R3, P4 ;  /* 0x000000ffff147224 */ /* 0x000fe200020e0e03 */
[----:B------:R-:W-:Y:S01]  /*40d0*/  IADD3.X R7, PT, PT, R7, R8, RZ, P0, !PT ;  /* 0x0000000807077210 */ /* 0x000fe200007fe4ff */
[----:B------:R-:W-:-:S03]  /*40e0*/  IMAD.HI.U32 R28, R6, R21, RZ ;  /* 0x00000015061c7227 */ /* 0x000fc600078e00ff */
[-C--:B------:R-:W-:Y:S01]  /*40f0*/  SEL R8, R20, R3.reuse, !P3 ;  /* 0x0000000314087207 */ /* 0x080fe20005800000 */
[----:B------:R-:W-:Y:S01]  /*4100*/  IMAD.MOV.U32 R29, RZ, RZ, RZ ;  /* 0x000000ffff1d7224 */ /* 0x000fe200078e00ff */
[----:B------:R-:W-:Y:S02]  /*4110*/  IADD3.X R7, PT, PT, RZ, RZ, R7, P2, P1 ;  /* 0x000000ffff077210 */ /* 0x000fe400017e2407 */
[----:B------:R-:W-:Y:S01]  /*4120*/  LOP3.LUT R3, R0, R3, RZ, 0x3c, !PT ;  /* 0x0000000300037212 */ /* 0x000fe200078e3cff */
[----:B------:R-:W-:-:S04]  /*4130*/  IMAD.WIDE.U32 R28, R6, R8, R28 ;  /* 0x00000008061c7225 */ /* 0x000fc800078e001c */
[C---:B------:R-:W-:Y:S02]  /*4140*/  IMAD R6, R7.reuse, R8, RZ ;  /* 0x0000000807067224 */ /* 0x040fe400078e02ff */
[----:B------:R-:W-:-:S04]  /*4150*/  IMAD.HI.U32 R9, P0, R7, R21, R28 ;  /* 0x0000001507097227 */ /* 0x000fc8000780001c */
[----:B------:R-:W-:Y:S01]  /*4160*/  IMAD.HI.U32 R7, R7, R8, RZ ;  /* 0x0000000807077227 */ /* 0x000fe200078e00ff */
[----:B------:R-:W-:-:S04]  /*4170*/  IADD3 R6, P1, PT, R6, R9, RZ ;  /* 0x0000000906067210 */ /* 0x000fc80007f3e0ff */
[----:B------:R-:W-:Y:S01]  /*4180*/  IADD3.X R7, PT, PT, R7, RZ, RZ, P0, !PT ;  /* 0x000000ff07077210 */ /* 0x000fe200007fe4ff */
[----:B------:R-:W-:-:S04]  /*4190*/  IMAD.WIDE.U32 R28, R6, R18, RZ ;  /* 0x00000012061c7225 */ /* 0x000fc800078e00ff */
[----:B------:R-:W-:Y:S01]  /*41a0*/  IMAD.X R7, RZ, RZ, R7, P1 ;  /* 0x000000ffff077224 */ /* 0x000fe200008e0607 */
[----:B------:R-:W-:Y:S01]  /*41b0*/  IADD3 R21, P1, PT, -R28, R21, RZ ;  /* 0x000000151c157210 */ /* 0x000fe20007f3e1ff */
[----:B------:R-:W-:-:S03]  /*41c0*/  IMAD R9, R6, R19, R29 ;  /* 0x0000001306097224 */ /* 0x000fc600078e021d */
[-C--:B------:R-:W-:Y:S01]  /*41d0*/  ISETP.GE.U32.AND P0, PT, R21, R18.reuse, PT ;  /* 0x000000121500720c */ /* 0x080fe20003f06070 */
[----:B------:R-:W-:-:S05]  /*41e0*/  IMAD R9, R7, R18, R9 ;  /* 0x0000001207097224 */ /* 0x000fca00078e0209 */
[----:B------:R-:W-:Y:S02]  /*41f0*/  IADD3.X R8, PT, PT, ~R9, R8, RZ, P1, !PT ;  /* 0x0000000809087210 */ /* 0x000fe40000ffe5ff */
[----:B------:R-:W-:Y:S02]  /*4200*/  IADD3 R20, P1, PT, R21, -R18, RZ ;  /* 0x8000001215147210 */ /* 0x000fe40007f3e0ff */
[----:B------:R-:W-:Y:S02]  /*4210*/  ISETP.GE.U32.AND.EX P0, PT, R8, R19, PT, P0 ;  /* 0x000000130800720c */ /* 0x000fe40003f06100 */
[----:B------:R-:W-:Y:S01]  /*4220*/  IADD3 R9, P2, PT, R6, 0x1, RZ ;  /* 0x0000000106097810 */ /* 0x000fe20007f5e0ff */
[----:B------:R-:W-:Y:S01]  /*4230*/  IMAD.X R11, R8, 0x1, ~R19, P1 ;  /* 0x00000001080b7824 */ /* 0x000fe200008e0e13 */
[----:B------:R-:W-:Y:S02]  /*4240*/  SEL R21, R20, R21, P0 ;  /* 0x0000001514157207 */ /* 0x000fe40000000000 */
[----:B------:R-:W-:-:S02]  /*4250*/  IADD3.X R20, PT, PT, RZ, R7, RZ, P2, !PT ;  /* 0x00000007ff147210 */ /* 0x000fc400017fe4ff */
[----:B------:R-:W-:Y:S02]  /*4260*/  SEL R9, R9, R6, P0 ;  /* 0x0000000609097207 */ /* 0x000fe40000000000 */
[----:B------:R-:W-:Y:S01]  /*4270*/  SEL R11, R11, R8, P0 ;  /* 0x000000080b0b7207 */ /* 0x000fe20000000000 */
[----:B------:R-:W-:Y:S01]  /*4280*/  IMAD.MOV.U32 R8, RZ, RZ, R4 ;  /* 0x000000ffff087224 */ /* 0x000fe200078e0004 */
[----:B------:R-:W-:Y:S02]  /*4290*/  ISETP.GE.U32.AND P1, PT, R21, R18, PT ;  /* 0x000000121500720c */ /* 0x000fe40003f26070 */
[----:B------:R-:W-:Y:S02]  /*42a0*/  SEL R20, R20, R7, P0 ;  /* 0x0000000714147207 */ /* 0x000fe40000000000 */
[----:B------:R-:W-:Y:S02]  /*42b0*/  IADD3 R6, P2, PT, R9, 0x1, RZ ;  /* 0x0000000109067810 */ /* 0x000fe40007f5e0ff */
[----:B------:R-:W-:-:S02]  /*42c0*/  ISETP.GE.U32.AND.EX P0, PT, R11, R19, PT, P1 ;  /* 0x000000130b00720c */ /* 0x000fc40003f06110 */
[----:B------:R-:W-:Y:S01]  /*42d0*/  ISETP.GE.AND P1, PT, R3, RZ, PT ;  /* 0x000000ff0300720c */ /* 0x000fe20003f26270 */
[----:B------:R-:W-:Y:S01]  /*42e0*/  IMAD.X R7, RZ, RZ, R20, P2 ;  /* 0x000000ffff077224 */ /* 0x000fe200010e0614 */
[----:B------:R-:W-:Y:S01]  /*42f0*/  SEL R6, R6, R9, P0 ;  /* 0x0000000906067207 */ /* 0x000fe20000000000 */
[----:B------:R-:W-:-:S03]  /*4300*/  HFMA2 R9, -RZ, RZ, 0, 0 ;  /* 0x00000000ff097431 */ /* 0x000fc600000001ff */
[----:B------:R-:W-:Y:S02]  /*4310*/  SEL R20, R7, R20, P0 ;  /* 0x0000001407147207 */ /* 0x000fe40000000000 */
[----:B------:R-:W-:Y:S02]  /*4320*/  IADD3 R7, P2, PT, RZ, -R6, RZ ;  /* 0x80000006ff077210 */ /* 0x000fe40007f5e0ff */
[----:B------:R-:W-:Y:S02]  /*4330*/  ISETP.NE.U32.AND P0, PT, R22, RZ, PT ;  /* 0x000000ff1600720c */ /* 0x000fe40003f05070 */
[----:B------:R-:W-:Y:S02]  /*4340*/  IADD3.X R3, PT, PT, RZ, ~R20, RZ, P2, !PT ;  /* 0x80000014ff037210 */ /* 0x000fe400017fe4ff */
[----:B------:R-:W-:Y:S02]  /*4350*/  ISETP.NE.AND.EX P0, PT, R0, RZ, PT, P0 ;  /* 0x000000ff0000720c */ /* 0x000fe40003f05300 */
[----:B------:R-:W-:-:S02]  /*4360*/  SEL R7, R7, R6, !P1 ;  /* 0x0000000607077207 */ /* 0x000fc40004800000 */
[----:B------:R-:W-:Y:S02]  /*4370*/  SEL R3, R3, R20, !P1 ;  /* 0x0000001403037207 */ /* 0x000fe40004800000 */
[----:B------:R-:W-:Y:S02]  /*4380*/  SEL R7, R7, 0xffffffff, P0 ;  /* 0xffffffff07077807 */ /* 0x000fe40000000000 */
[----:B------:R-:W-:Y:S01]  /*4390*/  SEL R0, R3, 0xffffffff, P0 ;  /* 0xffffffff03007807 */ /* 0x000fe20000000000 */
[----:B------:R-:W-:Y:S06]  /*43a0*/  RET.REL.NODEC R8 `(evalClauseWithoutDbKernel) ;  /* 0xffffffbc08147950 */ /* 0x000fec0003c3ffff */
.L_x_126:
        /* <DEDUP_REMOVED lines=13> */
.L_x_149:


//--------------------- .text.evalClauseKernel    --------------------------
	.section	.text.evalClauseKernel,"ax",@progbits
	.align	128
        .global         evalClauseKernel
        .type           evalClauseKernel,@function
        .size           evalClauseKernel,(.L_x_153 - evalClauseKernel)
        .other          evalClauseKernel,@"STO_CUDA_ENTRY STV_DEFAULT"
evalClauseKernel:
.text.evalClauseKernel:
        /* <DEDUP_REMOVED lines=17> */
[----:B------:R-:W-:Y:S01]  /*0110*/  IMAD.MOV.U32 R5, RZ, RZ, RZ ;  /* 0x000000ffff057224 */ /* 0x000fe200078e00ff */
[----:B0-----:R-:W-:Y:S02]  /*0120*/  UISETP.GE.AND UP0, UPT, UR8, 0x1, UPT ;  /* 0x000000010800788c */ /* 0x001fe4000bf06270 */
[----:B------:R-:W-:-:S06]  /*0130*/  USHF.R.S32.HI UR4, URZ, 0x1f, UR8 ;  /* 0x0000001fff047899 */ /* 0x000fcc0008011408 */
[----:B------:R-:W-:Y:S01]  /*0140*/  IMAD R3, R10, UR4, RZ ;  /* 0x000000040a037c24 */ /* 0x000fe2000f8e02ff */
[----:B------:R-:W-:Y:S06]  /*0150*/  BRA.U !UP0, `(.L_x_127) ;  /* 0x0000000d087c7547 */ /* 0x000fec000b800000 */
[----:B------:R-:W-:Y:S02]  /*0160*/  UISETP.GE.U32.AND UP1, UPT, UR8, 0x8, UPT ;  /* 0x000000080800788c */ /* 0x000fe4000bf26070 */
[----:B------:R-:W-:Y:S01]  /*0170*/  IMAD.WIDE.U32 R10, R10, UR8, RZ ;  /* 0x000000080a0a7c25 */ /* 0x000fe2000f8e00ff */
[----:B------:R-:W-:-:S03]  /*0180*/  ULOP3.LUT UR9, UR8, 0x7, URZ, 0xc0, !UPT ;  /* 0x0000000708097892 */ /* 0x000fc6000f8ec0ff */
[----:B------:R-:W-:Y:S01]  /*0190*/  IMAD.MOV.U32 R0, RZ, RZ, RZ ;  /* 0x000000ffff007224 */ /* 0x000fe200078e00ff */
[----:B------:R-:W-:Y:S01]  /*01a0*/  UISETP.NE.AND UP0, UPT, UR9, URZ, UPT ;  /* 0x000000ff0900728c */ /* 0x000fe2000bf05270 */
[----:B------:R-:W-:Y:S02]  /*01b0*/  IMAD.MOV.U32 R5, RZ, RZ, RZ ;  /* 0x000000ffff057224 */ /* 0x000fe400078e00ff */
[----:B------:R-:W-:Y:S01]  /*01c0*/  IMAD.IADD R2, R11, 0x1, R3 ;  /* 0x000000010b027824 */ /* 0x000fe200078e0203 */
[----:B------:R-:W-:Y:S07]  /*01d0*/  BRA.U !UP1, `(.L_x_128) ;  /* 0x0000000509a47547 */ /* 0x000fee000b800000 */
[----:B------:R-:W0:Y:S01]  /*01e0*/  LDCU.128 UR16, c[0x0][0x390] ;  /* 0x00007200ff1077ac */ /* 0x000e220008000c00 */
[----:B------:R-:W-:Y:S01]  /*01f0*/  IMAD.MOV.U32 R5, RZ, RZ, RZ ;  /* 0x000000ffff057224 */ /* 0x000fe200078e00ff */
[----:B------:R-:W1:Y:S01]  /*0200*/  LDCU.64 UR4, c[0x0][0x3a0] ;  /* 0x00007400ff0477ac */ /* 0x000e620008000a00 */
[----:B------:R-:W-:-:S04]  /*0210*/  ULOP3.LUT UR10, UR8, 0x7ffffff8, URZ, 0xc0, !UPT ;  /* 0x7ffffff8080a7892 */ /* 0x000fc8000f8ec0ff */
[----:B------:R-:W-:Y:S02]  /*0220*/  UIADD3 UR11, UPT, UPT, -UR10, URZ, URZ ;  /* 0x000000ff0a0b7290 */ /* 0x000fe4000fffe1ff */
[----:B------:R-:W-:Y:S01]  /*0230*/  IMAD.U32 R0, RZ, RZ, UR10 ;  /* 0x0000000aff007e24 */ /* 0x000fe2000f8e00ff */
[----:B0-----:R-:W-:Y:S01]  /*0240*/  UIADD3 UR6, UP1, UPT, UR18, 0x10, URZ ;  /* 0x0000001012067890 */ /* 0x001fe2000ff3e0ff */
[----:B------:R-:W-:Y:S01]  /*0250*/  LEA R12, P0, R10, UR16, 0x2 ;  /* 0x000000100a0c7c11 */ /* 0x000fe2000f8010ff */
[----:B-1----:R-:W-:-:S03]  /*0260*/  UIADD3 UR4, UP2, UPT, UR4, 0x10, URZ ;  /* 0x0000001004047890 */ /* 0x002fc6000ff5e0ff */
[----:B------:R-:W-:Y:S01]  /*0270*/  LEA.HI.X R13, R10, UR17, R2, 0x2, P0 ;  /* 0x000000110a0d7c11 */ /* 0x000fe200080f1402 */
[----:B------:R-:W-:Y:S01]  /*0280*/  UIADD3.X UR7, UPT, UPT, URZ, UR19, URZ, UP1, !UPT ;  /* 0x00000013ff077290 */ /* 0x000fe20008ffe4ff */
[----:B------:R-:W-:Y:S01]  /*0290*/  IADD3 R12, P0, PT, R12, 0x10, RZ ;  /* 0x000000100c0c7810 */ /* 0x000fe20007f1e0ff */
[----:B------:R-:W-:Y:S01]  /*02a0*/  UIADD3.X UR5, UPT, UPT, URZ, UR5, URZ, UP2, !UPT ;  /* 0x00000005ff057290 */ /* 0x000fe200097fe4ff */
[----:B------:R-:W-:Y:S02]  /*02b0*/  IMAD.U32 R8, RZ, RZ, UR6 ;  /* 0x00000006ff087e24 */ /* 0x000fe4000f8e00ff */
[----:B------:R-:W-:Y:S02]  /*02c0*/  IMAD.U32 R14, RZ, RZ, UR4 ;  /* 0x00000004ff0e7e24 */ /* 0x000fe4000f8e00ff */
[----:B------:R-:W-:Y:S02]  /*02d0*/  IMAD.X R13, RZ, RZ, R13, P0 ;  /* 0x000000ffff0d7224 */ /* 0x000fe400000e060d */
[----:B------:R-:W-:-:S02]  /*02e0*/  IMAD.U32 R9, RZ, RZ, UR7 ;  /* 0x00000007ff097e24 */ /* 0x000fc4000f8e00ff */
[----:B------:R-:W-:-:S07]  /*02f0*/  IMAD.U32 R15, RZ, RZ, UR5 ;  /* 0x00000005ff0f7e24 */ /* 0x000fce000f8e00ff */
.L_x_129:
[----:B------:R-:W2:Y:S01]  /*0300*/  LDG.E R21, desc[UR12][R8.64+-0x10] ;  /* 0xfffff00c08157981 */ /* 0x000ea2000c1e1900 */
[----:B------:R-:W2:Y:S03]  /*0310*/  LDC.64 R22, c[0x0][0x388] ;  /* 0x0000e200ff167b82 */ /* 0x000ea60000000a00 */
[----:B------:R-:W3:Y:S04]  /*0320*/  LDG.E R29, desc[UR12][R8.64+-0xc] ;  /* 0xfffff40c081d7981 */ /* 0x000ee8000c1e1900 */
[----:B------:R-:W4:Y:S04]  /*0330*/  LDG.E R27, desc[UR12][R12.64+-0x10] ;  /* 0xfffff00c0c1b7981 */ /* 0x000f28000c1e1900 */
[----:B------:R-:W5:Y:S04]  /*0340*/  LDG.E R4, desc[UR12][R12.64+-0xc] ;  /* 0xfffff40c0c047981 */ /* 0x000f68000c1e1900 */
[----:B------:R-:W4:Y:S01]  /*0350*/  LDG.E R17, desc[UR12][R8.64+-0x8] ;  /* 0xfffff80c08117981 */ /* 0x000f22000c1e1900 */
[----:B--2---:R-:W-:-:S05]  /*0360*/  IMAD.WIDE R20, R21, 0x8, R22 ;  /* 0x0000000815147825 */ /* 0x004fca00078e0216 */
[----:B------:R-:W2:Y:S01]  /*0370*/  LDG.E.64 R18, desc[UR12][R20.64] ;  /* 0x0000000c14127981 */ /* 0x000ea2000c1e1b00 */
[----:B---3--:R-:W-:-:S05]  /*0380*/  IMAD.WIDE R28, R29, 0x8, R22 ;  /* 0x000000081d1c7825 */ /* 0x008fca00078e0216 */
[----:B------:R-:W5:Y:S04]  /*0390*/  LDG.E.64 R24, desc[UR12][R28.64] ;  /* 0x0000000c1c187981 */ /* 0x000f68000c1e1b00 */
[----:B------:R-:W3:Y:S01]  /*03a0*/  LDG.E R21, desc[UR12][R8.64] ;  /* 0x0000000c08157981 */ /* 0x000ee2000c1e1900 */
[----:B----4-:R-:W-:-:S03]  /*03b0*/  IMAD.WIDE R16, R17, 0x8, R22 ;  /* 0x0000000811107825 */ /* 0x010fc600078e0216 */
[----:B------:R-:W4:Y:S04]  /*03c0*/  LDG.E R20, desc[UR12][R8.64+0x4] ;  /* 0x0000040c08147981 */ /* 0x000f28000c1e1900 */
[----:B------:R-:W3:Y:S04]  /*03d0*/  LDG.E R29, desc[UR12][R12.64+-0x8] ;  /* 0xfffff80c0c1d7981 */ /* 0x000ee8000c1e1900 */
[----:B------:R-:W3:Y:S04]  /*03e0*/  LDG.E.64 R16, desc[UR12][R16.64] ;  /* 0x0000000c10107981 */ /* 0x000ee8000c1e1b00 */
[----:B------:R-:W4:Y:S01]  /*03f0*/  LDG.E R28, desc[UR12][R14.64] ;  /* 0x0000000c0e1c7981 */ /* 0x000f22000c1e1900 */
[----:B--2---:R-:W-:-:S03]  /*0400*/  IMAD.WIDE R26, R27, 0x4, R18 ;  /* 0x000000041b1a7825 */ /* 0x004fc600078e0212 */
[----:B------:R-:W2:Y:S04]  /*0410*/  LDG.E R18, desc[UR12][R14.64+-0x10] ;  /* 0xfffff00c0e127981 */ /* 0x000ea8000c1e1900 */
[----:B------:R-:W2:Y:S01]  /*0420*/  LDG.E R3, desc[UR12][R26.64] ;  /* 0x0000000c1a037981 */ /* 0x000ea2000c1e1900 */
[----:B-----5:R-:W-:-:S03]  /*0430*/  IMAD.WIDE R24, R4, 0x4, R24 ;  /* 0x0000000404187825 */ /* 0x020fc600078e0218 */
[----:B------:R-:W5:Y:S04]  /*0440*/  LDG.E R19, desc[UR12][R14.64+-0xc] ;  /* 0xfffff40c0e137981 */ /* 0x000f68000c1e1900 */
[----:B------:R-:W5:Y:S04]  /*0450*/  LDG.E R4, desc[UR12][R24.64] ;  /* 0x0000000c18047981 */ /* 0x000f68000c1e1900 */
[----:B------:R-:W4:Y:S01]  /*0460*/  LDG.E R27, desc[UR12][R8.64+-0x4] ;  /* 0xfffffc0c081b7981 */ /* 0x000f22000c1e1900 */
[----:B---3--:R-:W-:-:S03]  /*0470*/  IMAD.WIDE R16, R29, 0x4, R16 ;  /* 0x000000041d107825 */ /* 0x008fc600078e0210 */
[----:B------:R-:W3:Y:S04]  /*0480*/  LDG.E R25, desc[UR12][R12.64] ;  /* 0x0000000c0c197981 */ /* 0x000ee8000c1e1900 */
[----:B------:R-:W3:Y:S04]  /*0490*/  LDG.E R29, desc[UR12][R8.64+0xc] ;  /* 0x00000c0c081d7981 */ /* 0x000ee8000c1e1900 */
[----:B------:R-:W3:Y:S01]  /*04a0*/  LDG.E R24, desc[UR12][R14.64+-0x8] ;  /* 0xfffff80c0e187981 */ /* 0x000ee2000c1e1900 */
[----:B--2---:R-:W-:-:S03]  /*04b0*/  ISETP.NE.AND P0, PT, R3, R18, PT ;  /* 0x000000120300720c */ /* 0x004fc60003f05270 */
[----:B------:R-:W2:Y:S01]  /*04c0*/  LDG.E R3, desc[UR12][R12.64+-0x4] ;  /* 0xfffffc0c0c037981 */ /* 0x000ea2000c1e1900 */
[----:B----4-:R-:W-:Y:S01]  /*04d0*/  IMAD.WIDE R26, R27, 0x8, R22 ;  /* 0x000000081b1a7825 */ /* 0x010fe200078e0216 */
[----:B-----5:R-:W-:-:S03]  /*04e0*/  ISETP.NE.AND P1, PT, R4, R19, PT ;  /* 0x000000130400720c */ /* 0x020fc60003f25270 */
[----:B------:R-:W-:Y:S02]  /*04f0*/  IMAD.WIDE R18, R21, 0x8, R22 ;  /* 0x0000000815127825 */ /* 0x000fe400078e0216 */
[----:B------:R-:W2:Y:S04]  /*0500*/  LDG.E.64 R26, desc[UR12][R26.64] ;  /* 0x0000000c1a1a7981 */ /* 0x000ea8000c1e1b00 */
[----:B------:R-:W4:Y:S04]  /*0510*/  LDG.E R21, desc[UR12][R8.64+0x8] ;  /* 0x0000080c08157981 */ /* 0x000f28000c1e1900 */
[----:B------:R-:W3:Y:S01]  /*0520*/  LDG.E.64 R18, desc[UR12][R18.64] ;  /* 0x0000000c12127981 */ /* 0x000ee2000c1e1b00 */
[----:B--2---:R-:W-:-:S03]  /*0530*/  IMAD.WIDE R26, R3, 0x4, R26 ;  /* 0x00000004031a7825 */ /* 0x004fc600078e021a */
[----:B------:R0:W2:Y:S04]  /*0540*/  LDG.E R3, desc[UR12][R16.64] ;  /* 0x0000000c10037981 */ /* 0x0000a8000c1e1900 */
[----:B------:R1:W5:Y:S01]  /*0550*/  LDG.E R4, desc[UR12][R26.64] ;  /* 0x0000000c1a047981 */ /* 0x000362000c1e1900 */
[----:B0-----:R-:W-:-:S04]  /*0560*/  IMAD.WIDE R16, R20, 0x8, R22 ;  /* 0x0000000814107825 */ /* 0x001fc800078e0216 */
[----:B----4-:R-:W-:Y:S01]  /*0570*/  IMAD.WIDE R20, R21, 0x8, R22 ;  /* 0x0000000815147825 */ /* 0x010fe200078e0216 */
[----:B------:R-:W4:Y:S03]  /*0580*/  LDG.E R27, desc[UR12][R12.64+0x4] ;  /* 0x0000040c0c1b7981 */ /* 0x000f26000c1e1900 */
[----:B---3--:R-:W-:Y:S01]  /*0590*/  IMAD.WIDE R18, R25, 0x4, R18 ;  /* 0x0000000419127825 */ /* 0x008fe200078e0212 */
[----:B------:R-:W4:Y:S03]  /*05a0*/  LDG.E.64 R16, desc[UR12][R16.64] ;  /* 0x0000000c10107981 */ /* 0x000f26000c1e1b00 */
[----:B------:R-:W-:Y:S01]  /*05b0*/  IMAD.WIDE R22, R29, 0x8, R22 ;  /* 0x000000081d167825 */ /* 0x000fe200078e0216 */
[----:B------:R-:W3:Y:S04]  /*05c0*/  LDG.E.64 R20, desc[UR12][R20.64] ;  /* 0x0000000c14147981 */ /* 0x000ee8000c1e1b00 */
[----:B------:R-:W3:Y:S04]  /*05d0*/  LDG.E R25, desc[UR12][R12.64+0x8] ;  /* 0x0000080c0c197981 */ /* 0x000ee8000c1e1900 */
[----:B------:R-:W1:Y:S04]  /*05e0*/  LDG.E.64 R22, desc[UR12][R22.64] ;  /* 0x0000000c16167981 */ /* 0x000e68000c1e1b00 */
[----:B------:R-:W1:Y:S04]  /*05f0*/  LDG.E R29, desc[UR12][R12.64+0xc] ;  /* 0x00000c0c0c1d7981 */ /* 0x000e68000c1e1900 */
[----:B------:R-:W5:Y:S04]  /*0600*/  LDG.E R18, desc[UR12][R18.64] ;  /* 0x0000000c12127981 */ /* 0x000f68000c1e1900 */
[----:B------:R-:W5:Y:S01]  /*0610*/  LDG.E R19, desc[UR12][R14.64+0xc] ;  /* 0x00000c0c0e137981 */ /* 0x000f62000c1e1900 */
[----:B----4-:R-:W-:-:S06]  /*0620*/  IMAD.WIDE R16, R27, 0x4, R16 ;  /* 0x000000041b107825 */ /* 0x010fcc00078e0210 */
[----:B------:R-:W4:Y:S01]  /*0630*/  LDG.E R16, desc[UR12][R16.64] ;  /* 0x0000000c10107981 */ /* 0x000f22000c1e1900 */
[----:B---3--:R-:W-:-:S03]  /*0640*/  IMAD.WIDE R20, R25, 0x4, R20 ;  /* 0x0000000419147825 */ /* 0x008fc600078e0214 */
[----:B------:R-:W3:Y:S04]  /*0650*/  LDG.E R25, desc[UR12][R14.64+-0x4] ;  /* 0xfffffc0c0e197981 */ /* 0x000ee8000c1e1900 */
[----:B------:R-:W4:Y:S01]  /*0660*/  LDG.E R20, desc[UR12][R20.64] ;  /* 0x0000000c14147981 */ /* 0x000f22000c1e1900 */
[----:B-1----:R-:W-:-:S03]  /*0670*/  IMAD.WIDE R26, R29, 0x4, R22 ;  /* 0x000000041d1a7825 */ /* 0x002fc600078e0216 */
[----:B------:R-:W4:Y:S04]  /*0680*/  LDG.E R29, desc[UR12][R14.64+0x4] ;  /* 0x0000040c0e1d7981 */ /* 0x000f28000c1e1900 */
[----:B------:R0:W4:Y:S04]  /*0690*/  LDG.E R23, desc[UR12][R14.64+0x8] ;  /* 0x0000080c0e177981 */ /* 0x000128000c1e1900 */
[----:B------:R-:W4:Y:S01]  /*06a0*/  LDG.E R26, desc[UR12][R26.64] ;  /* 0x0000000c1a1a7981 */ /* 0x000f22000c1e1900 */
[----:B--2---:R-:W-:Y:S02]  /*06b0*/  ISETP.NE.AND P2, PT, R3, R24, PT ;  /* 0x000000180300720c */ /* 0x004fe40003f45270 */
[----:B------:R-:W-:-:S02]  /*06c0*/  SEL R22, RZ, 0x1, P0 ;  /* 0x00000001ff167807 */ /* 0x000fc40000000000 */
[----:B------:R-:W-:Y:S02]  /*06d0*/  SEL R3, RZ, 0x1, P1 ;  /* 0x00000001ff037807 */ /* 0x000fe40000800000 */
[----:B------:R-:W-:Y:S02]  /*06e0*/  VIMNMX R22, PT, PT, R22, R5, !PT ;  /* 0x0000000516167248 */ /* 0x000fe40007fe0100 */
[----:B-----5:R-:W-:Y:S01]  /*06f0*/  ISETP.NE.AND P1, PT, R18, R28, PT ;  /* 0x0000001c1200720c */ /* 0x020fe20003f25270 */
[----:B------:R-:W-:-:S03]  /*0700*/  UIADD3 UR11, UPT, UPT, UR11, 0x8, URZ ;  /* 0x000000080b0b7890 */ /* 0x000fc6000fffe0ff */
[----:B------:R-:W-:Y:S01]  /*0710*/  SEL R5, RZ, 0x1, P1 ;  /* 0x00000001ff057807 */ /* 0x000fe20000800000 */
[----:B------:R-:W-:Y:S01]  /*0720*/  UISETP.NE.AND UP1, UPT, UR11, URZ, UPT ;  /* 0x000000ff0b00728c */ /* 0x000fe2000bf25270 */
[----:B0-----:R-:W-:-:S05]  /*0730*/  IADD3 R14, P3, PT, R14, 0x20, RZ ;  /* 0x000000200e0e7810 */ /* 0x001fca0007f7e0ff */
[----:B------:R-:W-:Y:S01]  /*0740*/  IMAD.X R15, RZ, RZ, R15, P3 ;  /* 0x000000ffff0f7224 */ /* 0x000fe200018e060f */
[----:B---3--:R-:W-:Y:S02]  /*0750*/  ISETP.NE.AND P0, PT, R4, R25, PT ;  /* 0x000000190400720c */ /* 0x008fe40003f05270 */
[----:B------:R-:W-:-:S04]  /*0760*/  SEL R4, RZ, 0x1, P2 ;  /* 0x00000001ff047807 */ /* 0x000fc80001000000 */
[----:B------:R-:W-:Y:S02]  /*0770*/  VIMNMX3.U32 R3, R22, R3, R4, !PT ;  /* 0x000000031603720f */ /* 0x000fe40007800004 */
[----:B------:R-:W-:Y:S02]  /*0780*/  SEL R4, RZ, 0x1, P0 ;  /* 0x00000001ff047807 */ /* 0x000fe40000000000 */
[----:B----4-:R-:W-:Y:S02]  /*0790*/  ISETP.NE.AND P0, PT, R16, R29, PT ;  /* 0x0000001d1000720c */ /* 0x010fe40003f05270 */
[----:B------:R-:W-:Y:S02]  /*07a0*/  ISETP.NE.AND P1, PT, R20, R23, PT ;  /* 0x000000171400720c */ /* 0x000fe40003f25270 */
[----:B------:R-:W-:Y:S02]  /*07b0*/  VIMNMX3.U32 R3, R3, R4, R5, !PT ;  /* 0x000000040303720f */ /* 0x000fe40007800005 */
[----:B------:R-:W-:-:S02]  /*07c0*/  SEL R4, RZ, 0x1, P0 ;  /* 0x00000001ff047807 */ /* 0x000fc40000000000 */
[----:B------:R-:W-:Y:S02]  /*07d0*/  SEL R5, RZ, 0x1, P1 ;  /* 0x00000001ff057807 */ /* 0x000fe40000800000 */
[----:B------:R-:W-:Y:S02]  /*07e0*/  ISETP.NE.AND P0, PT, R26, R19, PT ;  /* 0x000000131a00720c */ /* 0x000fe40003f05270 */
[----:B------:R-:W-:Y:S02]  /*07f0*/  VIMNMX3.U32 R5, R3, R4, R5, !PT ;  /* 0x000000040305720f */ /* 0x000fe40007800005 */
[----:B------:R-:W-:Y:S02]  /*0800*/  IADD3 R8, P1, PT, R8, 0x20, RZ ;  /* 0x0000002008087810 */ /* 0x000fe40007f3e0ff */
[----:B------:R-:W-:Y:S02]  /*0810*/  IADD3 R12, P2, PT, R12, 0x20, RZ ;  /* 0x000000200c0c7810 */ /* 0x000fe40007f5e0ff */
[----:B------:R-:W-:Y:S01]  /*0820*/  SEL R4, RZ, 0x1, P0 ;  /* 0x00000001ff047807 */ /* 0x000fe20000000000 */
[----:B------:R-:W-:-:S02]  /*0830*/  IMAD.X R9, RZ, RZ, R9, P1 ;  /* 0x000000ffff097224 */ /* 0x000fc400008e0609 */
[----:B------:R-:W-:Y:S01]  /*0840*/  IMAD.X R13, RZ, RZ, R13, P2 ;  /* 0x000000ffff0d7224 */ /* 0x000fe200010e060d */
[----:B------:R-:W-:Y:S01]  /*0850*/  VIMNMX.U32 R5, PT, PT, R5, R4, !PT ;  /* 0x0000000405057248 */ /* 0x000fe20007fe0000 */
[----:B------:R-:W-:Y:S06]  /*0860*/  BRA.U UP1, `(.L_x_129) ;  /* 0xfffffff901a47547 */ /* 0x000fec000b83ffff */
.L_x_128:
[----:B------:R-:W-:Y:S05]  /*0870*/  BRA.U !UP0, `(.L_x_127) ;  /* 0x0000000508b47547 */ /* 0x000fea000b800000 */
[----:B------:R-:W-:Y:S02]  /*0880*/  UISETP.GE.U32.AND UP0, UPT, UR9, 0x4, UPT ;  /* 0x000000040900788c */ /* 0x000fe4000bf06070 */
[----:B------:R-:W-:-:S04]  /*0890*/  ULOP3.LUT UR5, UR8, 0x3, URZ, 0xc0, !UPT ;  /* 0x0000000308057892 */ /* 0x000fc8000f8ec0ff */
[----:B------:R-:W-:-:S03]  /*08a0*/  UISETP.NE.AND UP1, UPT, UR5, URZ, UPT ;  /* 0x000000ff0500728c */ /* 0x000fc6000bf25270 */
[----:B------:R-:W-:Y:S08]  /*08b0*/  BRA.U !UP0, `(.L_x_130) ;  /* 0x0000000108c47547 */ /* 0x000ff0000b800000 */
[----:B------:R-:W0:Y:S01]  /*08c0*/  LDC.64 R16, c[0x0][0x398] ;  /* 0x0000e600ff107b82 */ /* 0x000e220000000a00 */
[----:B------:R-:W1:Y:S07]  /*08d0*/  LDCU.64 UR6, c[0x0][0x390] ;  /* 0x00007200ff0677ac */ /* 0x000e6e0008000a00 */
[----:B------:R-:W2:Y:S01]  /*08e0*/  LDC.64 R12, c[0x0][0x388] ;  /* 0x0000e200ff0c7b82 */ /* 0x000ea20000000a00 */
[----:B------:R-:W-:-:S07]  /*08f0*/  IADD3 R4, P0, PT, R0, R10, RZ ;  /* 0x0000000a00047210 */ /* 0x000fce0007f1e0ff */
[----:B------:R-:W3:Y:S01]  /*0900*/  LDC.64 R26, c[0x0][0x3a0] ;  /* 0x0000e800ff1a7b82 */ /* 0x000ee20000000a00 */
[----:B0-----:R-:W-:-:S05]  /*0910*/  IMAD.WIDE.U32 R16, R0, 0x4, R16 ;  /* 0x0000000400107825 */ /* 0x001fca00078e0010 */
[----:B------:R-:W2:Y:S04]  /*0920*/  LDG.E R9, desc[UR12][R16.64] ;  /* 0x0000000c10097981 */ /* 0x000ea8000c1e1900 */
[----:B------:R-:W4:Y:S04]  /*0930*/  LDG.E R15, desc[UR12][R16.64+0x4] ;  /* 0x0000040c100f7981 */ /* 0x000f28000c1e1900 */
[----:B------:R-:W5:Y:S04]  /*0940*/  LDG.E R3, desc[UR12][R16.64+0x8] ;  /* 0x0000080c10037981 */ /* 0x000f68000c1e1900 */
[----:B------:R5:W3:Y:S01]  /*0950*/  LDG.E R19, desc[UR12][R16.64+0xc] ;  /* 0x00000c0c10137981 */ /* 0x000ae2000c1e1900 */
[----:B------:R-:W-:Y:S01]  /*0960*/  IMAD.X R21, RZ, RZ, R2, P0 ;  /* 0x000000ffff157224 */ /* 0x000fe200000e0602 */
[----:B-1----:R-:W-:-:S04]  /*0970*/  LEA R24, P0, R4, UR6, 0x2 ;  /* 0x0000000604187c11 */ /* 0x002fc8000f8010ff */
[----:B------:R-:W-:-:S05]  /*0980*/  LEA.HI.X R25, R4, UR7, R21, 0x2, P0 ;  /* 0x0000000704197c11 */ /* 0x000fca00080f1415 */
[----:B------:R-:W3:Y:S04]  /*0990*/  LDG.E R23, desc[UR12][R24.64] ;  /* 0x0000000c18177981 */ /* 0x000ee8000c1e1900 */
[----:B------:R-:W3:Y:S01]  /*09a0*/  LDG.E R21, desc[UR12][R24.64+0xc] ;  /* 0x00000c0c18157981 */ /* 0x000ee2000c1e1900 */
[----:B--2---:R-:W-:-:S04]  /*09b0*/  IMAD.WIDE R8, R9, 0x8, R12 ;  /* 0x0000000809087825 */ /* 0x004fc800078e020c */
[--C-:B----4-:R-:W-:Y:S02]  /*09c0*/  IMAD.WIDE R14, R15, 0x8, R12.reuse ;  /* 0x000000080f0e7825 */ /* 0x110fe400078e020c */
[----:B------:R-:W2:Y:S02]  /*09d0*/  LDG.E.64 R8, desc[UR12][R8.64] ;  /* 0x0000000c08087981 */ /* 0x000ea4000c1e1b00 */
[--C-:B-----5:R-:W-:Y:S02]  /*09e0*/  IMAD.WIDE R16, R3, 0x8, R12.reuse ;  /* 0x0000000803107825 */ /* 0x120fe400078e020c */
[----:B------:R-:W4:Y:S02]  /*09f0*/  LDG.E.64 R14, desc[UR12][R14.64] ;  /* 0x0000000c0e0e7981 */ /* 0x000f24000c1e1b00 */
[----:B---3--:R-:W-:Y:S02]  /*0a00*/  IMAD.WIDE R12, R19, 0x8, R12 ;  /* 0x00000008130c7825 */ /* 0x008fe400078e020c */
[----:B------:R-:W4:Y:S04]  /*0a10*/  LDG.E R19, desc[UR12][R24.64+0x4] ;  /* 0x0000040c18137981 */ /* 0x000f28000c1e1900 */
[----:B------:R-:W3:Y:S04]  /*0a20*/  LDG.E R3, desc[UR12][R24.64+0x8] ;  /* 0x0000080c18037981 */ /* 0x000ee8000c1e1900 */
[----:B------:R-:W3:Y:S04]  /*0a30*/  LDG.E.64 R16, desc[UR12][R16.64] ;  /* 0x0000000c10107981 */ /* 0x000ee8000c1e1b00 */
[----:B------:R-:W5:Y:S01]  /*0a40*/  LDG.E.64 R12, desc[UR12][R12.64] ;  /* 0x0000000c0c0c7981 */ /* 0x000f62000c1e1b00 */
[----:B--2---:R-:W-:-:S04]  /*0a50*/  IMAD.WIDE R28, R23, 0x4, R8 ;  /* 0x00000004171c7825 */ /* 0x004fc800078e0208 */
[----:B------:R-:W-:Y:S01]  /*0a60*/  IMAD.WIDE.U32 R8, R0, 0x4, R26 ;  /* 0x0000000400087825 */ /* 0x000fe200078e001a */
[----:B------:R-:W2:Y:S03]  /*0a70*/  LDG.E R4, desc[UR12][R28.64] ;  /* 0x0000000c1c047981 */ /* 0x000ea6000c1e1900 */
[----:B----4-:R-:W-:Y:S02]  /*0a80*/  IMAD.WIDE R18, R19, 0x4, R14 ;  /* 0x0000000413127825 */ /* 0x010fe400078e020e */
[----:B------:R-:W4:Y:S04]  /*0a90*/  LDG.E R15, desc[UR12][R8.64+0x4] ;  /* 0x0000040c080f7981 */ /* 0x000f28000c1e1900 */
[----:B------:R-:W4:Y:S01]  /*0aa0*/  LDG.E R18, desc[UR12][R18.64] ;  /* 0x0000000c12127981 */ /* 0x000f22000c1e1900 */
[----:B---3--:R-:W-:-:S03]  /*0ab0*/  IMAD.WIDE R22, R3, 0x4, R16 ;  /* 0x0000000403167825 */ /* 0x008fc600078e0210 */
[----:B------:R-:W2:Y:S01]  /*0ac0*/  LDG.E R3, desc[UR12][R8.64] ;  /* 0x0000000c08037981 */ /* 0x000ea2000c1e1900 */
[----:B-----5:R-:W-:-:S03]  /*0ad0*/  IMAD.WIDE R20, R21, 0x4, R12 ;  /* 0x0000000415147825 */ /* 0x020fc600078e020c */
[----:B------:R-:W3:Y:S04]  /*0ae0*/  LDG.E R17, desc[UR12][R8.64+0x8] ;  /* 0x0000080c08117981 */ /* 0x000ee8000c1e1900 */
[----:B------:R-:W5:Y:S04]  /*0af0*/  LDG.E R13, desc[UR12][R8.64+0xc] ;  /* 0x00000c0c080d7981 */ /* 0x000f68000c1e1900 */
[----:B------:R-:W3:Y:S04]  /*0b00*/  LDG.E R22, desc[UR12][R22.64] ;  /* 0x0000000c16167981 */ /* 0x000ee8000c1e1900 */
[----:B------:R-:W5:Y:S01]  /*0b10*/  LDG.E R20, desc[UR12][R20.64] ;  /* 0x0000000c14147981 */ /* 0x000f62000c1e1900 */
[----:B------:R-:W-:Y:S01]  /*0b20*/  VIADD R0, R0, 0x4 ;  /* 0x0000000400007836 */ /* 0x000fe20000000000 */
[----:B----4-:R-:W-:-:S02]  /*0b30*/  ISETP.NE.AND P1, PT, R18, R15, PT ;  /* 0x0000000f1200720c */ /* 0x010fc40003f25270 */
[----:B--2---:R-:W-:Y:S02]  /*0b40*/  ISETP.NE.AND P0, PT, R4, R3, PT ;  /* 0x000000030400720c */ /* 0x004fe40003f05270 */
[----:B------:R-:W-:Y:S02]  /*0b50*/  SEL R3, RZ, 0x1, P1 ;  /* 0x00000001ff037807 */ /* 0x000fe40000800000 */
[----:B------:R-:W-:-:S04]  /*0b60*/  SEL R4, RZ, 0x1, P0 ;  /* 0x00000001ff047807 */ /* 0x000fc80000000000 */
[----:B------:R-:W-:Y:S02]  /*0b70*/  VIMNMX3.U32 R3, R5, R4, R3, !PT ;  /* 0x000000040503720f */ /* 0x000fe40007800003 */
[----:B---3--:R-:W-:Y:S02]  /*0b80*/  ISETP.NE.AND P2, PT, R22, R17, PT ;  /* 0x000000111600720c */ /* 0x008fe40003f45270 */
[----:B-----5:R-:W-:Y:S02]  /*0b90*/  ISETP.NE.AND P3, PT, R20, R13, PT ;  /* 0x0000000d1400720c */ /* 0x020fe40003f65270 */
[----:B------:R-:W-:Y:S02]  /*0ba0*/  SEL R12, RZ, 0x1, P2 ;  /* 0x00000001ff0c7807 */ /* 0x000fe40001000000 */
[----:B------:R-:W-:-:S04]  /*0bb0*/  SEL R8, RZ, 0x1, P3 ;  /* 0x00000001ff087807 */ /* 0x000fc80001800000 */
[----:B------:R-:W-:-:S07]  /*0bc0*/  VIMNMX3.U32 R5, R3, R12, R8, !PT ;  /* 0x0000000c0305720f */ /* 0x000fce0007800008 */
.L_x_130:
[----:B------:R-:W-:Y:S05]  /*0bd0*/  BRA.U !UP1, `(.L_x_127) ;  /* 0x0000000109dc7547 */ /* 0x000fea000b800000 */
[----:B------:R-:W-:Y:S02]  /*0be0*/  UISETP.NE.AND UP0, UPT, UR5, 0x1, UPT ;  /* 0x000000010500788c */ /* 0x000fe4000bf05270 */
[----:B------:R-:W-:-:S04]  /*0bf0*/  ULOP3.LUT UR4, UR8, 0x1, URZ, 0xc0, !UPT ;  /* 0x0000000108047892 */ /* 0x000fc8000f8ec0ff */
[----:B------:R-:W-:-:S03]  /*0c00*/  UISETP.NE.U32.AND UP1, UPT, UR4, 0x1, UPT ;  /* 0x000000010400788c */ /* 0x000fc6000bf25070 */
[----:B------:R-:W-:Y:S08]  /*0c10*/  BRA.U !UP0, `(.L_x_131) ;  /* 0x0000000108787547 */ /* 0x000ff0000b800000 */
[----:B------:R-:W0:Y:S01]  /*0c20*/  LDC.64 R8, c[0x0][0x398] ;  /* 0x0000e600ff087b82 */ /* 0x000e220000000a00 */
[----:B------:R-:W1:Y:S07]  /*0c30*/  LDCU.64 UR4, c[0x0][0x390] ;  /* 0x00007200ff0477ac */ /* 0x000e6e0008000a00 */
[----:B------:R-:W2:Y:S01]  /*0c40*/  LDC.64 R14, c[0x0][0x388] ;  /* 0x0000e200ff0e7b82 */ /* 0x000ea20000000a00 */
[----:B0-----:R-:W-:-:S05]  /*0c50*/  IMAD.WIDE.U32 R8, R0, 0x4, R8 ;  /* 0x0000000400087825 */ /* 0x001fca00078e0008 */
[----:B------:R-:W2:Y:S04]  /*0c60*/  LDG.E R17, desc[UR12][R8.64] ;  /* 0x0000000c08117981 */ /* 0x000ea8000c1e1900 */
[----:B------:R0:W3:Y:S01]  /*0c70*/  LDG.E R19, desc[UR12][R8.64+0x4] ;  /* 0x0000040c08137981 */ /* 0x0000e2000c1e1900 */
[----:B------:R-:W-:-:S05]  /*0c80*/  IADD3 R3, P0, PT, R0, R10, RZ ;  /* 0x0000000a00037210 */ /* 0x000fca0007f1e0ff */
[----:B------:R-:W-:Y:S01]  /*0c90*/  IMAD.X R4, RZ, RZ, R2, P0 ;  /* 0x000000ffff047224 */ /* 0x000fe200000e0602 */
[C---:B-1----:R-:W-:Y:S01]  /*0ca0*/  LEA R12, P0, R3.reuse, UR4, 0x2 ;  /* 0x00000004030c7c11 */ /* 0x042fe2000f8010ff */
[----:B0-----:R-:W0:Y:S03]  /*0cb0*/  LDC.64 R8, c[0x0][0x3a0] ;  /* 0x0000e800ff087b82 */ /* 0x001e260000000a00 */
[----:B------:R-:W-:-:S05]  /*0cc0*/  LEA.HI.X R13, R3, UR5, R4, 0x2, P0 ;  /* 0x00000005030d7c11 */ /* 0x000fca00080f1404 */
[----:B------:R-:W4:Y:S01]  /*0cd0*/  LDG.E R21, desc[UR12][R12.64+0x4] ;  /* 0x0000040c0c157981 */ /* 0x000f22000c1e1900 */
[----:B--2---:R-:W-:-:S04]  /*0ce0*/  IMAD.WIDE R16, R17, 0x8, R14 ;  /* 0x0000000811107825 */ /* 0x004fc800078e020e */
[----:B---3--:R-:W-:Y:S02]  /*0cf0*/  IMAD.WIDE R18, R19, 0x8, R14 ;  /* 0x0000000813127825 */ /* 0x008fe400078e020e */
[----:B------:R-:W2:Y:S04]  /*0d00*/  LDG.E R15, desc[UR12][R12.64] ;  /* 0x0000000c0c0f7981 */ /* 0x000ea8000c1e1900 */
[----:B------:R-:W2:Y:S04]  /*0d10*/  LDG.E.64 R16, desc[UR12][R16.64] ;  /* 0x0000000c10107981 */ /* 0x000ea8000c1e1b00 */
[----:B------:R-:W4:Y:S01]  /*0d20*/  LDG.E.64 R18, desc[UR12][R18.64] ;  /* 0x0000000c12127981 */ /* 0x000f22000c1e1b00 */
[----:B0-----:R-:W-:-:S05]  /*0d30*/  IMAD.WIDE.U32 R8, R0, 0x4, R8 ;  /* 0x0000000400087825 */ /* 0x001fca00078e0008 */
[----:B------:R-:W3:Y:S04]  /*0d40*/  LDG.E R3, desc[UR12][R8.64] ;  /* 0x0000000c08037981 */ /* 0x000ee8000c1e1900 */
[----:B------:R-:W5:Y:S01]  /*0d50*/  LDG.E R23, desc[UR12][R8.64+0x4] ;  /* 0x0000040c08177981 */ /* 0x000f62000c1e1900 */
[----:B--2---:R-:W-:-:S04]  /*0d60*/  IMAD.WIDE R14, R15, 0x4, R16 ;  /* 0x000000040f0e7825 */ /* 0x004fc800078e0210 */
[----:B----4-:R-:W-:Y:S02]  /*0d70*/  IMAD.WIDE R20, R21, 0x4, R18 ;  /* 0x0000000415147825 */ /* 0x010fe400078e0212 */
[----:B------:R-:W3:Y:S04]  /*0d80*/  LDG.E R14, desc[UR12][R14.64] ;  /* 0x0000000c0e0e7981 */ /* 0x000ee8000c1e1900 */
[----:B------:R-:W5:Y:S01]  /*0d90*/  LDG.E R20, desc[UR12][R20.64] ;  /* 0x0000000c14147981 */ /* 0x000f62000c1e1900 */
[----:B------:R-:W-:Y:S01]  /*0da0*/  VIADD R0, R0, 0x2 ;  /* 0x0000000200007836 */ /* 0x000fe20000000000 */
[----:B---3--:R-:W-:Y:S02]  /*0db0*/  ISETP.NE.AND P0, PT, R14, R3, PT ;  /* 0x000000030e00720c */ /* 0x008fe40003f05270 */
[----:B-----5:R-:W-:-:S02]  /*0dc0*/  ISETP.NE.AND P1, PT, R20, R23, PT ;  /* 0x000000171400720c */ /* 0x020fc40003f25270 */
[----:B------:R-:W-:Y:S02]  /*0dd0*/  SEL R4, RZ, 0x1, P0 ;  /* 0x00000001ff047807 */ /* 0x000fe40000000000 */
[----:B------:R-:W-:-:S04]  /*0de0*/  SEL R3, RZ, 0x1, P1 ;  /* 0x00000001ff037807 */ /* 0x000fc80000800000 */
[----:B------:R-:W-:-:S07]  /*0df0*/  VIMNMX3.U32 R5, R5, R4, R3, !PT ;  /* 0x000000040505720f */ /* 0x000fce0007800003 */
.L_x_131:
[----:B------:R-:W-:Y:S05]  /*0e00*/  BRA.U UP1, `(.L_x_127) ;  /* 0x0000000101507547 */ /* 0x000fea000b800000 */
[----:B------:R-:W0:Y:S01]  /*0e10*/  LDC.64 R8, c[0x0][0x398] ;  /* 0x0000e600ff087b82 */ /* 0x000e220000000a00 */
[----:B------:R-:W1:Y:S07]  /*0e20*/  LDCU.64 UR4, c[0x0][0x390] ;  /* 0x00007200ff0477ac */ /* 0x000e6e0008000a00 */
[----:B------:R-:W2:Y:S01]  /*0e30*/  LDC.64 R14, c[0x0][0x388] ;  /* 0x0000e200ff0e7b82 */ /* 0x000ea20000000a00 */
[----:B0-----:R-:W-:-:S05]  /*0e40*/  IMAD.WIDE.U32 R8, R0, 0x4, R8 ;  /* 0x0000000400087825 */ /* 0x001fca00078e0008 */
[----:B------:R-:W2:Y:S01]  /*0e50*/  LDG.E R3, desc[UR12][R8.64] ;  /* 0x0000000c08037981 */ /* 0x000ea2000c1e1900 */
[----:B------:R-:W-:-:S05]  /*0e60*/  IADD3 R10, P0, PT, R0, R10, RZ ;  /* 0x0000000a000a7210 */ /* 0x000fca0007f1e0ff */
[----:B------:R-:W-:Y:S01]  /*0e70*/  IMAD.X R11, RZ, RZ, R2, P0 ;  /* 0x000000ffff0b7224 */ /* 0x000fe200000e0602 */
[----:B-1----:R-:W-:-:S04]  /*0e80*/  LEA R12, P0, R10, UR4, 0x2 ;  /* 0x000000040a0c7c11 */ /* 0x002fc8000f8010ff */
[----:B------:R-:W-:Y:S02]  /*0e90*/  LEA.HI.X R13, R10, UR5, R11, 0x2, P0 ;  /* 0x000000050a0d7c11 */ /* 0x000fe400080f140b */
[----:B------:R-:W0:Y:S04]  /*0ea0*/  LDC.64 R10, c[0x0][0x3a0] ;  /* 0x0000e800ff0a7b82 */ /* 0x000e280000000a00 */
[----:B------:R-:W3:Y:S01]  /*0eb0*/  LDG.E R13, desc[UR12][R12.64] ;  /* 0x0000000c0c0d7981 */ /* 0x000ee2000c1e1900 */
[----:B--2---:R-:W-:-:S06]  /*0ec0*/  IMAD.WIDE R2, R3, 0x8, R14 ;  /* 0x0000000803027825 */ /* 0x004fcc00078e020e */
[----:B------:R-:W3:Y:S01]  /*0ed0*/  LDG.E.64 R2, desc[UR12][R2.64] ;  /* 0x0000000c02027981 */ /* 0x000ee2000c1e1b00 */
[----:B0-----:R-:W-:-:S06]  /*0ee0*/  IMAD.WIDE.U32 R10, R0, 0x4, R10 ;  /* 0x00000004000a7825 */ /* 0x001fcc00078e000a */
[----:B------:R-:W2:Y:S01]  /*0ef0*/  LDG.E R11, desc[UR12][R10.64] ;  /* 0x0000000c0a0b7981 */ /* 0x000ea2000c1e1900 */
[----:B---3--:R-:W-:-:S06]  /*0f00*/  IMAD.WIDE R8, R13, 0x4, R2 ;  /* 0x000000040d087825 */ /* 0x008fcc00078e0202 */
[----:B------:R-:W2:Y:S02]  /*0f10*/  LDG.E R8, desc[UR12][R8.64] ;  /* 0x0000000c08087981 */ /* 0x000ea4000c1e1900 */
[----:B--2---:R-:W-:-:S04]  /*0f20*/  ISETP.NE.AND P0, PT, R8, R11, PT ;  /* 0x0000000b0800720c */ /* 0x004fc80003f05270 */
[----:B------:R-:W-:-:S04]  /*0f30*/  SEL R0, RZ, 0x1, P0 ;  /* 0x00000001ff007807 */ /* 0x000fc80000000000 */
[----:B------:R-:W-:-:S07]  /*0f40*/  VIMNMX.U32 R5, PT, PT, R5, R0, !PT ;  /* 0x0000000005057248 */ /* 0x000fce0007fe0000 */
.L_x_127:
[----:B------:R-:W-:Y:S01]  /*0f50*/  STG.E desc[UR12][R6.64], R5 ;  /* 0x0000000506007986 */ /* 0x000fe2000c10190c */
[----:B------:R-:W-:Y:S05]  /*0f60*/  EXIT ;  /* 0x000000000000794d */ /* 0x000fea0003800000 */
.L_x_132:
        /* <DEDUP_REMOVED lines=9> */
.L_x_153:


//--------------------- .text.initDbIndexKernel   --------------------------
	.section	.text.initDbIndexKernel,"ax",@progbits
	.align	128
        .global         initDbIndexKernel
        .type           initDbIndexKernel,@function
        .size           initDbIndexKernel,(.L_x_150 - initDbIndexKernel)
        .other          initDbIndexKernel,@"STO_CUDA_ENTRY STV_DEFAULT"
initDbIndexKernel:
.text.initDbIndexKernel:
[----:B------:R-:W-:Y:S01]  /*0000*/  LDC R1, c[0x0][0x37c] ;  /* 0x0000df00ff017b82 */ /* 0x000fe20000000800 */
[----:B------:R-:W0:Y:S07]  /*0010*/  S2R R11, SR_TID.X ;  /* 0x00000000000b7919 */ /* 0x000e2e0000002100 */
[----:B------:R-:W0:Y:S01]  /*0020*/  S2UR UR4, SR_CTAID.X ;  /* 0x00000000000479c3 */ /* 0x000e220000002500 */
[----:B------:R-:W1:Y:S01]  /*0030*/  LDCU.64 UR6, c[0x0][0x3a8] ;  /* 0x00007500ff0677ac */ /* 0x000e620008000a00 */
[----:B------:R-:W2:Y:S06]  /*0040*/  LDCU UR5, c[0x0][0x380] ;  /* 0x00007000ff0577ac */ /* 0x000eac0008000800 */
[----:B------:R-:W0:Y:S01]  /*0050*/  LDC R10, c[0x0][0x360] ;  /* 0x0000d800ff0a7b82 */ /* 0x000e220000000800 */
[----:B--2---:R-:W-:-:S02]  /*0060*/  IMAD.U32 R0, RZ, RZ, UR5 ;  /* 0x00000005ff007e24 */ /* 0x004fc4000f8e00ff */
[----:B0-----:R-:W-:-:S05]  /*0070*/  IMAD R10, R10, UR4, R11 ;  /* 0x000000040a0a7c24 */ /* 0x001fca000f8e020b */
[----:B-1----:R-:W-:-:S04]  /*0080*/  ISETP.GE.U32.AND P0, PT, R10, UR6, PT ;  /* 0x000000060a007c0c */ /* 0x002fc8000bf06070 */
[----:B------:R-:W-:-:S13]  /*0090*/  ISETP.GE.AND.EX P0, PT, RZ, UR7, PT, P0 ;  /* 0x00000007ff007c0c */ /* 0x000fda000bf06300 */
[----:B------:R-:W-:Y:S05]  /*00a0*/  @P0 EXIT ;  /* 0x000000000000094d */ /* 0x000fea0003800000 */
[----:B------:R-:W0:Y:S01]  /*00b0*/  LDCU UR4, c[0x0][0x384] ;  /* 0x00007080ff0477ac */ /* 0x000e220008000800 */
[----:B------:R-:W-:Y:S01]  /*00c0*/  IMAD.MOV.U32 R11, RZ, RZ, RZ ;  /* 0x000000ffff0b7224 */ /* 0x000fe200078e00ff */
[----:B------:R-:W1:Y:S01]  /*00d0*/  LDCU.64 UR8, c[0x0][0x358] ;  /* 0x00006b00ff0877ac */ /* 0x000e620008000a00 */
[----:B0-----:R-:W-:Y:S02]  /*00e0*/  USHF.R.S32.HI UR5, URZ, 0x1f, UR4 ;  /* 0x0000001fff057899 */ /* 0x001fe40008011404 */
[----:B------:R-:W-:Y:S01]  /*00f0*/  IMAD.WIDE.U32 R12, R10, UR4, RZ ;  /* 0x000000040a0c7c25 */ /* 0x000fe2000f8e00ff */
[----:B------:R-:W-:-:S03]  /*0100*/  UISETP.GE.AND UP0, UPT, UR4, 0x1, UPT ;  /* 0x000000010400788c */ /* 0x000fc6000bf06270 */
[----:B------:R-:W-:-:S04]  /*0110*/  IMAD R3, R10, UR5, RZ ;  /* 0x000000050a037c24 */ /* 0x000fc8000f8e02ff */
[----:B------:R-:W-:-:S04]  /*0120*/  IMAD R3, R11, UR4, R3 ;  /* 0x000000040b037c24 */ /* 0x000fc8000f8e0203 */
[----:B------:R-:W-:Y:S01]  /*0130*/  IMAD.IADD R2, R13, 0x1, R3 ;  /* 0x000000010d027824 */ /* 0x000fe200078e0203 */
[----:B-1----:R-:W-:Y:S06]  /*0140*/  BRA.U !UP0, `(.L_x_133) ;  /* 0x0000000508d07547 */ /* 0x002fec000b800000 */
[----:B------:R-:W-:Y:S01]  /*0150*/  UISETP.GE.U32.AND UP0, UPT, UR4, 0x10, UPT ;  /* 0x000000100400788c */ /* 0x000fe2000bf06070 */
[----:B------:R-:W-:Y:S01]  /*0160*/  HFMA2 R3, -RZ, RZ, 0, 0 ;  /* 0x00000000ff037431 */ /* 0x000fe200000001ff */
[----:B------:R-:W-:-:S04]  /*0170*/  ULOP3.LUT UR6, UR4, 0xf, URZ, 0xc0, !UPT ;  /* 0x0000000f04067892 */ /* 0x000fc8000f8ec0ff */
[----:B------:R-:W-:-:S03]  /*0180*/  UISETP.NE.AND UP1, UPT, UR6, URZ, UPT ;  /* 0x000000ff0600728c */ /* 0x000fc6000bf25270 */
[----:B------:R-:W-:Y:S08]  /*0190*/  BRA.U !UP0, `(.L_x_134) ;  /* 0x0000000108b47547 */ /* 0x000ff0000b800000 */
[----:B------:R-:W-:Y:S01]  /*01a0*/  ULOP3.LUT UR4, UR4, 0x7ffffff0, URZ, 0xc0, !UPT ;  /* 0x7ffffff004047892 */ /* 0x000fe2000f8ec0ff */
[----:B------:R-:W-:Y:S01]  /*01b0*/  IMAD.MOV.U32 R8, RZ, RZ, RZ ;  /* 0x000000ffff087224 */ /* 0x000fe200078e00ff */
[----:B------:R-:W0:Y:S04]  /*01c0*/  LDCU.64 UR10, c[0x0][0x3a0] ;  /* 0x00007400ff0a77ac */ /* 0x000e280008000a00 */
[----:B------:R-:W-:-:S07]  /*01d0*/  IMAD.U32 R3, RZ, RZ, UR4 ;  /* 0x00000004ff037e24 */ /* 0x000fce000f8e00ff */
.L_x_135:
[----:B------:R-:W1:Y:S02]  /*01e0*/  LDC.64 R6, c[0x0][0x390] ;  /* 0x0000e400ff067b82 */ /* 0x000e640000000a00 */
[----:B-1----:R-:W-:-:S05]  /*01f0*/  IMAD.WIDE.U32 R6, R8, 0x4, R6 ;  /* 0x0000000408067825 */ /* 0x002fca00078e0006 */
[----:B----4-:R-:W2:Y:S01]  /*0200*/  LDG.E R9, desc[UR8][R6.64] ;  /* 0x0000000806097981 */ /* 0x010ea2000c1e1900 */
[----:B------:R-:W-:-:S05]  /*0210*/  IADD3 R5, P0, PT, R8, R12, RZ ;  /* 0x0000000c08057210 */ /* 0x000fca0007f1e0ff */
[----:B------:R-:W-:Y:S01]  /*0220*/  IMAD.X R14, RZ, RZ, R2, P0 ;  /* 0x000000ffff0e7224 */ /* 0x000fe200000e0602 */
[----:B0-----:R-:W-:-:S04]  /*0230*/  LEA R4, P0, R5, UR10, 0x2 ;  /* 0x0000000a05047c11 */ /* 0x001fc8000f8010ff */
[----:B------:R-:W-:-:S05]  /*0240*/  LEA.HI.X R5, R5, UR11, R14, 0x2, P0 ;  /* 0x0000000b05057c11 */ /* 0x000fca00080f140e */
[----:B--2---:R0:W-:Y:S04]  /*0250*/  STG.E desc[UR8][R4.64], R9 ;  /* 0x0000000904007986 */ /* 0x0041e8000c101908 */
[----:B------:R-:W2:Y:S04]  /*0260*/  LDG.E R15, desc[UR8][R6.64+0x4] ;  /* 0x00000408060f7981 */ /* 0x000ea8000c1e1900 */
[----:B--2---:R1:W-:Y:S04]  /*0270*/  STG.E desc[UR8][R4.64+0x4], R15 ;  /* 0x0000040f04007986 */ /* 0x0043e8000c101908 */
[----:B------:R-:W2:Y:S04]  /*0280*/  LDG.E R17, desc[UR8][R6.64+0x8] ;  /* 0x0000080806117981 */ /* 0x000ea8000c1e1900 */
[----:B--2---:R2:W-:Y:S04]  /*0290*/  STG.E desc[UR8][R4.64+0x8], R17 ;  /* 0x0000081104007986 */ /* 0x0045e8000c101908 */
[----:B------:R-:W3:Y:S04]  /*02a0*/  LDG.E R19, desc[UR8][R6.64+0xc] ;  /* 0x00000c0806137981 */ /* 0x000ee8000c1e1900 */
[----:B---3--:R3:W-:Y:S04]  /*02b0*/  STG.E desc[UR8][R4.64+0xc], R19 ;  /* 0x00000c1304007986 */ /* 0x0087e8000c101908 */
[----:B------:R-:W4:Y:S04]  /*02c0*/  LDG.E R21, desc[UR8][R6.64+0x10] ;  /* 0x0000100806157981 */ /* 0x000f28000c1e1900 */
[----:B----4-:R4:W-:Y:S04]  /*02d0*/  STG.E desc[UR8][R4.64+0x10], R21 ;  /* 0x0000101504007986 */ /* 0x0109e8000c101908 */
[----:B------:R-:W5:Y:S04]  /*02e0*/  LDG.E R23, desc[UR8][R6.64+0x14] ;  /* 0x0000140806177981 */ /* 0x000f68000c1e1900 */
[----:B-----5:R5:W-:Y:S04]  /*02f0*/  STG.E desc[UR8][R4.64+0x14], R23 ;  /* 0x0000141704007986 */ /* 0x020be8000c101908 */
[----:B0-----:R-:W2:Y:S04]  /*0300*/  LDG.E R9, desc[UR8][R6.64+0x18] ;  /* 0x0000180806097981 */ /* 0x001ea8000c1e1900 */
[----:B--2---:R0:W-:Y:S04]  /*0310*/  STG.E desc[UR8][R4.64+0x18], R9 ;  /* 0x0000180904007986 */ /* 0x0041e8000c101908 */
[----:B-1----:R-:W2:Y:S04]  /*0320*/  LDG.E R15, desc[UR8][R6.64+0x1c] ;  /* 0x00001c08060f7981 */ /* 0x002ea8000c1e1900 */
[----:B--2---:R1:W-:Y:S04]  /*0330*/  STG.E desc[UR8][R4.64+0x1c], R15 ;  /* 0x00001c0f04007986 */ /* 0x0043e8000c101908 */
[----:B------:R-:W2:Y:S04]  /*0340*/  LDG.E R17, desc[UR8][R6.64+0x20] ;  /* 0x0000200806117981 */ /* 0x000ea8000c1e1900 */
[----:B--2---:R2:W-:Y:S04]  /*0350*/  STG.E desc[UR8][R4.64+0x20], R17 ;  /* 0x0000201104007986 */ /* 0x0045e8000c101908 */
[----:B---3--:R-:W3:Y:S04]  /*0360*/  LDG.E R19, desc[UR8][R6.64+0x24] ;  /* 0x0000240806137981 */ /* 0x008ee8000c1e1900 */
[----:B---3--:R3:W-:Y:S04]  /*0370*/  STG.E desc[UR8][R4.64+0x24], R19 ;  /* 0x0000241304007986 */ /* 0x0087e8000c101908 */
[----:B----4-:R-:W4:Y:S04]  /*0380*/  LDG.E R21, desc[UR8][R6.64+0x28] ;  /* 0x0000280806157981 */ /* 0x010f28000c1e1900 */
[----:B----4-:R4:W-:Y:S04]  /*0390*/  STG.E desc[UR8][R4.64+0x28], R21 ;  /* 0x0000281504007986 */ /* 0x0109e8000c101908 */
[----:B-----5:R-:W5:Y:S04]  /*03a0*/  LDG.E R23, desc[UR8][R6.64+0x2c] ;  /* 0x00002c0806177981 */ /* 0x020f68000c1e1900 */
[----:B-----5:R4:W-:Y:S04]  /*03b0*/  STG.E desc[UR8][R4.64+0x2c], R23 ;  /* 0x00002c1704007986 */ /* 0x0209e8000c101908 */
[----:B0-----:R-:W5:Y:S04]  /*03c0*/  LDG.E R9, desc[UR8][R6.64+0x30] ;  /* 0x0000300806097981 */ /* 0x001f68000c1e1900 */
[----:B-----5:R4:W-:Y:S04]  /*03d0*/  STG.E desc[UR8][R4.64+0x30], R9 ;  /* 0x0000300904007986 */ /* 0x0209e8000c101908 */
[----:B-1----:R-:W5:Y:S04]  /*03e0*/  LDG.E R15, desc[UR8][R6.64+0x34] ;  /* 0x00003408060f7981 */ /* 0x002f68000c1e1900 */
[----:B-----5:R4:W-:Y:S04]  /*03f0*/  STG.E desc[UR8][R4.64+0x34], R15 ;  /* 0x0000340f04007986 */ /* 0x0209e8000c101908 */
[----:B--2---:R-:W2:Y:S04]  /*0400*/  LDG.E R17, desc[UR8][R6.64+0x38] ;  /* 0x0000380806117981 */ /* 0x004ea8000c1e1900 */
[----:B--2---:R4:W-:Y:S04]  /*0410*/  STG.E desc[UR8][R4.64+0x38], R17 ;  /* 0x0000381104007986 */ /* 0x0049e8000c101908 */
[----:B---3--:R-:W2:Y:S01]  /*0420*/  LDG.E R19, desc[UR8][R6.64+0x3c] ;  /* 0x00003c0806137981 */ /* 0x008ea2000c1e1900 */
[----:B------:R-:W-:-:S04]  /*0430*/  IADD3 R8, PT, PT, R8, 0x10, RZ ;  /* 0x0000001008087810 */ /* 0x000fc80007ffe0ff */
[----:B------:R-:W-:Y:S01]  /*0440*/  ISETP.NE.AND P0, PT, R8, R3, PT ;  /* 0x000000030800720c */ /* 0x000fe20003f05270 */
[----:B--2---:R4:W-:-:S12]  /*0450*/  STG.E desc[UR8][R4.64+0x3c], R19 ;  /* 0x00003c1304007986 */ /* 0x0049d8000c101908 */
[----:B------:R-:W-:Y:S05]  /*0460*/  @P0 BRA `(.L_x_135) ;  /* 0xfffffffc005c0947 */ /* 0x000fea000383ffff */
.L_x_134:
[----:B------:R-:W-:Y:S05]  /*0470*/  BRA.U !UP1, `(.L_x_133) ;  /* 0x0000000509047547 */ /* 0x000fea000b800000 */
[----:B------:R-:W0:Y:S01]  /*0480*/  LDCU UR5, c[0x0][0x384] ;  /* 0x00007080ff0577ac */ /* 0x000e220008000800 */
[----:B------:R-:W-:Y:S02]  /*0490*/  UISETP.GE.U32.AND UP0, UPT, UR6, 0x8, UPT ;  /* 0x000000080600788c */ /* 0x000fe4000bf06070 */
[----:B0-----:R-:W-:-:S04]  /*04a0*/  ULOP3.LUT UR4, UR5, 0x7, URZ, 0xc0, !UPT ;  /* 0x0000000705047892 */ /* 0x001fc8000f8ec0ff */
[----:B------:R-:W-:-:S03]  /*04b0*/  UISETP.NE.AND UP1, UPT, UR4, URZ, UPT ;  /* 0x000000ff0400728c */ /* 0x000fc6000bf25270 */
[----:B------:R-:W-:Y:S08]  /*04c0*/  BRA.U !UP0, `(.L_x_136) ;  /* 0x0000000108607547 */ /* 0x000ff0000b800000 */
[----:B------:R-:W0:Y:S01]  /*04d0*/  LDC.64 R6, c[0x0][0x390] ;  /* 0x0000e400ff067b82 */ /* 0x000e220000000a00 */
[----:B------:R-:W1:Y:S01]  /*04e0*/  LDCU.64 UR6, c[0x0][0x3a0] ;  /* 0x00007400ff0677ac */ /* 0x000e620008000a00 */
[----:B0-----:R-:W-:-:S05]  /*04f0*/  IMAD.WIDE.U32 R6, R3, 0x4, R6 ;  /* 0x0000000403067825 */ /* 0x001fca00078e0006 */
[----:B----4-:R-:W2:Y:S01]  /*0500*/  LDG.E R9, desc[UR8][R6.64] ;  /* 0x0000000806097981 */ /* 0x010ea2000c1e1900 */
[----:B------:R-:W-:-:S05]  /*0510*/  IADD3 R5, P0, PT, R3, R12, RZ ;  /* 0x0000000c03057210 */ /* 0x000fca0007f1e0ff */
[----:B------:R-:W-:Y:S01]  /*0520*/  IMAD.X R8, RZ, RZ, R2, P0 ;  /* 0x000000ffff087224 */ /* 0x000fe200000e0602 */
[----:B-1----:R-:W-:-:S04]  /*0530*/  LEA R4, P0, R5, UR6, 0x2 ;  /* 0x0000000605047c11 */ /* 0x002fc8000f8010ff */
        /* <DEDUP_REMOVED lines=8> */
[----:B------:R-:W3:Y:S04]  /*05c0*/  LDG.E R21, desc[UR8][R6.64+0x10] ;  /* 0x0000100806157981 */ /* 0x000ee8000c1e1900 */
[----:B---3--:R2:W-:Y:S04]  /*05d0*/  STG.E desc[UR8][R4.64+0x10], R21 ;  /* 0x0000101504007986 */ /* 0x0085e8000c101908 */
[----:B------:R-:W3:Y:S04]  /*05e0*/  LDG.E R23, desc[UR8][R6.64+0x14] ;  /* 0x0000140806177981 */ /* 0x000ee8000c1e1900 */
[----:B---3--:R2:W-:Y:S04]  /*05f0*/  STG.E desc[UR8][R4.64+0x14], R23 ;  /* 0x0000141704007986 */ /* 0x0085e8000c101908 */
[----:B0-----:R-:W3:Y:S04]  /*0600*/  LDG.E R9, desc[UR8][R6.64+0x18] ;  /* 0x0000180806097981 */ /* 0x001ee8000c1e1900 */
[----:B---3--:R2:W-:Y:S04]  /*0610*/  STG.E desc[UR8][R4.64+0x18], R9 ;  /* 0x0000180904007986 */ /* 0x0085e8000c101908 */
[----:B-1----:R-:W3:Y:S01]  /*0620*/  LDG.E R15, desc[UR8][R6.64+0x1c] ;  /* 0x00001c08060f7981 */ /* 0x002ee2000c1e1900 */
[----:B------:R-:W-:-:S03]  /*0630*/  VIADD R3, R3, 0x8 ;  /* 0x0000000803037836 */ /* 0x000fc60000000000 */
[----:B---3--:R2:W-:Y:S04]  /*0640*/  STG.E desc[UR8][R4.64+0x1c], R15 ;  /* 0x00001c0f04007986 */ /* 0x0085e8000c101908 */
.L_x_136:
[----:B------:R-:W-:Y:S05]  /*0650*/  BRA.U !UP1, `(.L_x_133) ;  /* 0x00000001098c7547 */ /* 0x000fea000b800000 */
[----:B------:R-:W-:Y:S02]  /*0660*/  UISETP.GE.U32.AND UP0, UPT, UR4, 0x4, UPT ;  /* 0x000000040400788c */ /* 0x000fe4000bf06070 */
[----:B------:R-:W-:-:S04]  /*0670*/  ULOP3.LUT UR5, UR5, 0x3, URZ, 0xc0, !UPT ;  /* 0x0000000305057892 */ /* 0x000fc8000f8ec0ff */
[----:B------:R-:W-:-:S03]  /*0680*/  UISETP.NE.AND UP1, UPT, UR5, URZ, UPT ;  /* 0x000000ff0500728c */ /* 0x000fc6000bf25270 */
[----:B------:R-:W-:Y:S08]  /*0690*/  BRA.U !UP0, `(.L_x_137) ;  /* 0x0000000108407547 */ /* 0x000ff0000b800000 */
[----:B--2-4-:R-:W0:Y:S01]  /*06a0*/  LDC.64 R4, c[0x0][0x390] ;  /* 0x0000e400ff047b82 */ /* 0x014e220000000a00 */
[----:B------:R-:W1:Y:S01]  /*06b0*/  LDCU.64 UR6, c[0x0][0x3a0] ;  /* 0x00007400ff0677ac */ /* 0x000e620008000a00 */
[----:B0-----:R-:W-:-:S05]  /*06c0*/  IMAD.WIDE.U32 R4, R3, 0x4, R4 ;  /* 0x0000000403047825 */ /* 0x001fca00078e0004 */
[----:B------:R-:W2:Y:S01]  /*06d0*/  LDG.E R9, desc[UR8][R4.64] ;  /* 0x0000000804097981 */ /* 0x000ea2000c1e1900 */
        /* <DEDUP_REMOVED lines=9> */
[----:B------:R-:W2:Y:S01]  /*0770*/  LDG.E R19, desc[UR8][R4.64+0xc] ;  /* 0x00000c0804137981 */ /* 0x000ea2000c1e1900 */
[----:B------:R-:W-:-:S03]  /*0780*/  IADD3 R3, PT, PT, R3, 0x4, RZ ;  /* 0x0000000403037810 */ /* 0x000fc60007ffe0ff */
[----:B--2---:R0:W-:Y:S04]  /*0790*/  STG.E desc[UR8][R6.64+0xc], R19 ;  /* 0x00000c1306007986 */ /* 0x0041e8000c101908 */
.L_x_137:
[----:B------:R-:W-:Y:S05]  /*07a0*/  BRA.U !UP1, `(.L_x_133) ;  /* 0x0000000109387547 */ /* 0x000fea000b800000 */
[----:B0-2-4-:R-:W0:Y:S01]  /*07b0*/  LDC.64 R8, c[0x0][0x390] ;  /* 0x0000e400ff087b82 */ /* 0x015e220000000a00 */
[----:B------:R-:W1:Y:S01]  /*07c0*/  LDCU.64 UR6, c[0x0][0x3a0] ;  /* 0x00007400ff0677ac */ /* 0x000e620008000a00 */
[----:B------:R-:W-:-:S05]  /*07d0*/  UMOV UR4, URZ ;  /* 0x000000ff00047c82 */ /* 0x000fca0008000000 */
.L_x_138:
[----:B0--3--:R-:W-:-:S06]  /*07e0*/  IMAD.WIDE.U32 R4, R3, 0x4, R8 ;  /* 0x0000000403047825 */ /* 0x009fcc00078e0008 */
[----:B------:R-:W2:Y:S01]  /*07f0*/  LDG.E R5, desc[UR8][R4.64] ;  /* 0x0000000804057981 */ /* 0x000ea2000c1e1900 */
[C---:B------:R-:W-:Y:S01]  /*0800*/  IADD3 R7, P0, PT, R3.reuse, R12, RZ ;  /* 0x0000000c03077210 */ /* 0x040fe20007f1e0ff */
[----:B------:R-:W-:Y:S01]  /*0810*/  UIADD3 UR4, UPT, UPT, UR4, 0x1, URZ ;  /* 0x0000000104047890 */ /* 0x000fe2000fffe0ff */
[----:B------:R-:W-:-:S03]  /*0820*/  VIADD R3, R3, 0x1 ;  /* 0x0000000103037836 */ /* 0x000fc60000000000 */
[----:B------:R-:W-:Y:S01]  /*0830*/  IMAD.X R14, RZ, RZ, R2, P0 ;  /* 0x000000ffff0e7224 */ /* 0x000fe200000e0602 */
[----:B-1----:R-:W-:Y:S01]  /*0840*/  LEA R6, P0, R7, UR6, 0x2 ;  /* 0x0000000607067c11 */ /* 0x002fe2000f8010ff */
[----:B------:R-:W-:-:S03]  /*0850*/  UISETP.NE.AND UP0, UPT, UR4, UR5, UPT ;  /* 0x000000050400728c */ /* 0x000fc6000bf05270 */
[----:B------:R-:W-:-:S05]  /*0860*/  LEA.HI.X R7, R7, UR7, R14, 0x2, P0 ;  /* 0x0000000707077c11 */ /* 0x000fca00080f140e */
[----:B--2---:R3:W-:Y:S01]  /*0870*/  STG.E desc[UR8][R6.64], R5 ;  /* 0x0000000506007986 */ /* 0x0047e2000c101908 */
[----:B------:R-:W-:Y:S05]  /*0880*/  BRA.U UP0, `(.L_x_138) ;  /* 0xfffffffd00d47547 */ /* 0x000fea000b83ffff */
.L_x_133:
[----:B--234-:R-:W1:Y:S02]  /*0890*/  LDC.64 R4, c[0x0][0x380] ;  /* 0x0000e000ff047b82 */ /* 0x01ce640000000a00 */
[----:B-1----:R-:W-:-:S04]  /*08a0*/  VIMNMX R3, PT, PT, R5, R4, PT ;  /* 0x0000000405037248 */ /* 0x002fc80003fe0100 */
[----:B------:R-:W-:-:S13]  /*08b0*/  ISETP.GE.AND P0, PT, R3, 0x1, PT ;  /* 0x000000010300780c */ /* 0x000fda0003f06270 */
[----:B------:R-:W-:Y:S05]  /*08c0*/  @!P0 EXIT ;  /* 0x000000000000894d */ /* 0x000fea0003800000 */
[C---:B------:R-:W-:Y:S02]  /*08d0*/  LOP3.LUT R3, R5.reuse, 0x7ffffff8, RZ, 0xc0, !PT ;  /* 0x7ffffff805037812 */ /* 0x040fe400078ec0ff */
[C---:B------:R-:W-:Y:S02]  /*08e0*/  LOP3.LUT R4, R5.reuse, 0x7, RZ, 0xc0, !PT ;  /* 0x0000000705047812 */ /* 0x040fe400078ec0ff */
[----:B------:R-:W-:Y:S01]  /*08f0*/  LOP3.LUT R5, R5, 0x3, RZ, 0xc0, !PT ;  /* 0x0000000305057812 */ /* 0x000fe200078ec0ff */
[----:B0-----:R-:W-:-:S07]  /*0900*/  IMAD.MOV R6, RZ, RZ, -R3 ;  /* 0x000000ffff067224 */ /* 0x001fce00078e0a03 */
.L_x_146:
[----:B01-3--:R-:W0:Y:S01]  /*0910*/  LDC.64 R14, c[0x0][0x388] ;  /* 0x0000e200ff0e7b82 */ /* 0x00be220000000a00 */
[----:B------:R-:W-:Y:S01]  /*0920*/  MOV R7, R0 ;  /* 0x0000000000077202 */ /* 0x000fe20000000f00 */
[----:B------:R-:W-:-:S04]  /*0930*/  VIADD R0, R0, 0xffffffff ;  /* 0xffffffff00007836 */ /* 0x000fc80000000000 */
[----:B0-----:R-:W-:-:S05]  /*0940*/  IMAD.WIDE.U32 R14, R0, 0x4, R14 ;  /* 0x00000004000e7825 */ /* 0x001fca00078e000e */
[----:B------:R-:W2:Y:S01]  /*0950*/  LDG.E R8, desc[UR8][R14.64] ;  /* 0x000000080e087981 */ /* 0x000ea2000c1e1900 */
[----:B------:R-:W-:Y:S01]  /*0960*/  BSSY.RECONVERGENT B0, `(.L_x_139) ;  /* 0x0000020000007945 */ /* 0x000fe20003800200 */
[----:B--2---:R-:W-:-:S04]  /*0970*/  SHF.R.S32.HI R20, RZ, 0x1f, R8 ;  /* 0x0000001fff147819 */ /* 0x004fc80000011408 */
[----:B------:R-:W-:-:S04]  /*0980*/  LOP3.LUT R9, R11, R20, RZ, 0xfc, !PT ;  /* 0x000000140b097212 */ /* 0x000fc800078efcff */
[----:B------:R-:W-:Y:S01]  /*0990*/  ISETP.NE.U32.AND P0, PT, R9, RZ, PT ;  /* 0x000000ff0900720c */ /* 0x000fe20003f05070 */
[----:B------:R-:W-:-:S12]  /*09a0*/  IMAD.MOV.U32 R9, RZ, RZ, R10 ;  /* 0x000000ffff097224 */ /* 0x000fd800078e000a */
[----:B------:R-:W-:Y:S05]  /*09b0*/  @P0 BRA `(.L_x_140) ;  /* 0x0000000000540947 */ /* 0x000fea0003800000 */
        /* <DEDUP_REMOVED lines=18> */
[----:B------:R-:W-:-:S05]  /*0ae0*/  @!P2 LOP3.LUT R15, RZ, R8, RZ, 0x33, !PT ;  /* 0x00000008ff0fa212 */ /* 0x000fca00078e33ff */
[----:B------:R-:W-:Y:S01]  /*0af0*/  IMAD.MOV.U32 R10, RZ, RZ, R15 ;  /* 0x000000ffff0a7224 */ /* 0x000fe200078e000f */
[----:B------:R-:W-:Y:S06]  /*0b00*/  BRA `(.L_x_141) ;  /* 0x0000000000147947 */ /* 0x000fec0003800000 */
.L_x_140:
[----:B------:R-:W-:Y:S01]  /*0b10*/  IMAD.MOV.U32 R22, RZ, RZ, R10 ;  /* 0x000000ffff167224 */ /* 0x000fe200078e000a */
[----:B------:R-:W-:-:S07]  /*0b20*/  MOV R10, 0xb40 ;  /* 0x00000b40000a7802 */ /* 0x000fce0000000f00 */
[----:B------:R-:W-:Y:S05]  /*0b30*/  CALL.REL.NOINC `($__internal_2_$__cuda_sm20_div_s64) ;  /* 0x0000000400f87944 */ /* 0x000fea0003c00000 */
[----:B------:R-:W-:Y:S01]  /*0b40*/  IMAD.MOV.U32 R10, RZ, RZ, R14 ;  /* 0x000000ffff0a7224 */ /* 0x000fe200078e000e */
[----:B------:R-:W-:-:S07]  /*0b50*/  MOV R11, R15 ;  /* 0x0000000f000b7202 */ /* 0x000fce0000000f00 */
.L_x_141:
[----:B------:R-:W-:Y:S05]  /*0b60*/  BSYNC.RECONVERGENT B0 ;  /* 0x0000000000007941 */ /* 0x000fea0003800200 */
.L_x_139:
[----:B------:R-:W0:Y:S01]  /*0b70*/  LDC R17, c[0x0][0x384] ;  /* 0x0000e100ff117b82 */ /* 0x000e220000000800 */
[----:B------:R-:W-:Y:S02]  /*0b80*/  IMAD.MOV R22, RZ, RZ, -R10 ;  /* 0x000000ffff167224 */ /* 0x000fe400078e0a0a */
[----:B------:R-:W-:Y:S02]  /*0b90*/  IMAD.MOV.U32 R19, RZ, RZ, RZ ;  /* 0x000000ffff137224 */ /* 0x000fe400078e00ff */
[----:B------:R-:W-:Y:S01]  /*0ba0*/  IMAD R22, R8, R22, R9 ;  /* 0x0000001608167224 */ /* 0x000fe200078e0209 */
[----:B0-----:R-:W-:Y:S01]  /*0bb0*/  ISETP.GE.U32.AND P0, PT, R17, 0x8, PT ;  /* 0x000000081100780c */ /* 0x001fe20003f06070 */
[----:B------:R-:W-:-:S12]  /*0bc0*/  IMAD R18, R0, R17, RZ ;  /* 0x0000001100127224 */ /* 0x000fd800078e02ff */
[----:B------:R-:W-:Y:S05]  /*0bd0*/  @!P0 BRA `(.L_x_142) ;  /* 0x0000000000c88947 */ /* 0x000fea0003800000 */
[----:B------:R-:W0:Y:S01]  /*0be0*/  LDCU.64 UR4, c[0x0][0x3a0] ;  /* 0x00007400ff0477ac */ /* 0x000e220008000a00 */
[----:B------:R-:W-:Y:S01]  /*0bf0*/  MOV R19, R18 ;  /* 0x0000001200137202 */ /* 0x000fe20000000f00 */
[----:B------:R-:W-:Y:S01]  /*0c00*/  IMAD.MOV.U32 R16, RZ, RZ, R6 ;  /* 0x000000ffff107224 */ /* 0x000fe200078e0006 */
[----:B0-----:R-:W-:-:S04]  /*0c10*/  LEA R20, P0, R12, UR4, 0x2 ;  /* 0x000000040c147c11 */ /* 0x001fc8000f8010ff */
[----:B------:R-:W-:Y:S02]  /*0c20*/  IADD3 R20, P1, PT, R20, 0x10, RZ ;  /* 0x0000001014147810 */ /* 0x000fe40007f3e0ff */
[----:B------:R-:W-:-:S05]  /*0c30*/  LEA.HI.X R21, R12, UR5, R2, 0x2, P0 ;  /* 0x000000050c157c11 */ /* 0x000fca00080f1402 */
[----:B------:R-:W-:-:S07]  /*0c40*/  IMAD.X R21, RZ, RZ, R21, P1 ;  /* 0x000000ffff157224 */ /* 0x000fce00008e0615 */
.L_x_143:
[----:B------:R-:W0:Y:S01]  /*0c50*/  LDC.64 R8, c[0x0][0x398] ;  /* 0x0000e600ff087b82 */ /* 0x000e220000000a00 */
[----:B-1----:R-:W-:Y:S01]  /*0c60*/  MOV R14, R20 ;  /* 0x00000014000e7202 */ /* 0x002fe20000000f00 */
[----:B------:R-:W-:-:S05]  /*0c70*/  IMAD.MOV.U32 R15, RZ, RZ, R21 ;  /* 0x000000ffff0f7224 */ /* 0x000fca00078e0015 */
[----:B------:R-:W2:Y:S01]  /*0c80*/  LDG.E R20, desc[UR8][R14.64+-0x10] ;  /* 0xfffff0080e147981 */ /* 0x000ea2000c1e1900 */
[----:B0-----:R-:W-:-:S05]  /*0c90*/  IMAD.WIDE R8, R19, 0x4, R8 ;  /* 0x0000000413087825 */ /* 0x001fca00078e0208 */
[----:B------:R-:W2:Y:S02]  /*0ca0*/  LDG.E R21, desc[UR8][R8.64] ;  /* 0x0000000808157981 */ /* 0x000ea4000c1e1900 */
[C---:B--2---:R-:W-:Y:S02]  /*0cb0*/  IMAD R21, R22.reuse, R21, R20 ;  /* 0x0000001516157224 */ /* 0x044fe400078e0214 */
[----:B------:R-:W2:Y:S04]  /*0cc0*/  LDG.E R20, desc[UR8][R14.64+-0xc] ;  /* 0xfffff4080e147981 */ /* 0x000ea8000c1e1900 */
[----:B------:R0:W-:Y:S04]  /*0cd0*/  STG.E desc[UR8][R14.64+-0x10], R21 ;  /* 0xfffff0150e007986 */ /* 0x0001e8000c101908 */
[----:B------:R-:W2:Y:S02]  /*0ce0*/  LDG.E R23, desc[UR8][R8.64+0x4] ;  /* 0x0000040808177981 */ /* 0x000ea4000c1e1900 */
[----:B--2---:R-:W-:-:S02]  /*0cf0*/  IMAD R23, R22, R23, R20 ;  /* 0x0000001716177224 */ /* 0x004fc400078e0214 */
        /* <DEDUP_REMOVED lines=10> */
[----:B0-----:R-:W2:Y:S02]  /*0da0*/  LDG.E R21, desc[UR8][R8.64+0x10] ;  /* 0x0000100808157981 */ /* 0x001ea4000c1e1900 */
[----:B--2---:R-:W-:-:S02]  /*0db0*/  IMAD R21, R22, R21, R20 ;  /* 0x0000001516157224 */ /* 0x004fc400078e0214 */
[----:B------:R-:W2:Y:S04]  /*0dc0*/  LDG.E R20, desc[UR8][R14.64+0x4] ;  /* 0x000004080e147981 */ /* 0x000ea8000c1e1900 */
[----:B------:R0:W-:Y:S04]  /*0dd0*/  STG.E desc[UR8][R14.64], R21 ;  /* 0x000000150e007986 */ /* 0x0001e8000c101908 */
[----:B-1----:R-:W2:Y:S02]  /*0de0*/  LDG.E R23, desc[UR8][R8.64+0x14] ;  /* 0x0000140808177981 */ /* 0x002ea4000c1e1900 */
[----:B--2---:R-:W-:-:S02]  /*0df0*/  IMAD R23, R22, R23, R20 ;  /* 0x0000001716177224 */ /* 0x004fc400078e0214 */
[----:B------:R-:W2:Y:S04]  /*0e00*/  LDG.E R20, desc[UR8][R14.64+0x8] ;  /* 0x000008080e147981 */ /* 0x000ea8000c1e1900 */
[----:B------:R1:W-:Y:S04]  /*0e10*/  STG.E desc[UR8][R14.64+0x4], R23 ;  /* 0x000004170e007986 */ /* 0x0003e8000c101908 */
[----:B---3--:R-:W2:Y:S02]  /*0e20*/  LDG.E R25, desc[UR8][R8.64+0x18] ;  /* 0x0000180808197981 */ /* 0x008ea4000c1e1900 */
[----:B--2---:R-:W-:-:S02]  /*0e30*/  IMAD R25, R22, R25, R20 ;  /* 0x0000001916197224 */ /* 0x004fc400078e0214 */
[----:B------:R-:W2:Y:S04]  /*0e40*/  LDG.E R20, desc[UR8][R14.64+0xc] ;  /* 0x00000c080e147981 */ /* 0x000ea8000c1e1900 */
[----:B------:R1:W-:Y:S04]  /*0e50*/  STG.E desc[UR8][R14.64+0x8], R25 ;  /* 0x000008190e007986 */ /* 0x0003e8000c101908 */
[----:B----4-:R-:W2:Y:S01]  /*0e60*/  LDG.E R27, desc[UR8][R8.64+0x1c] ;  /* 0x00001c08081b7981 */ /* 0x010ea2000c1e1900 */
[----:B------:R-:W-:-:S05]  /*0e70*/  VIADD R16, R16, 0x8 ;  /* 0x0000000810107836 */ /* 0x000fca0000000000 */
[----:B------:R-:W-:Y:S01]  /*0e80*/  ISETP.NE.AND P0, PT, R16, RZ, PT ;  /* 0x000000ff1000720c */ /* 0x000fe20003f05270 */
[----:B------:R-:W-:Y:S02]  /*0e90*/  VIADD R19, R19, 0x8 ;  /* 0x0000000813137836 */ /* 0x000fe40000000000 */
[----:B--2---:R-:W-:-:S05]  /*0ea0*/  IMAD R27, R22, R27, R20 ;  /* 0x0000001b161b7224 */ /* 0x004fca00078e0214 */
[----:B------:R1:W-:Y:S01]  /*0eb0*/  STG.E desc[UR8][R14.64+0xc], R27 ;  /* 0x00000c1b0e007986 */ /* 0x0003e2000c101908 */
[----:B------:R-:W-:-:S04]  /*0ec0*/  IADD3 R20, P1, PT, R14, 0x20, RZ ;  /* 0x000000200e147810 */ /* 0x000fc80007f3e0ff */
[----:B0-----:R-:W-:Y:S01]  /*0ed0*/  IADD3.X R21, PT, PT, RZ, R15, RZ, P1, !PT ;  /* 0x0000000fff157210 */ /* 0x001fe20000ffe4ff */
[----:B------:R-:W-:Y:S08]  /*0ee0*/  @P0 BRA `(.L_x_143) ;  /* 0xfffffffc00580947 */ /* 0x000ff0000383ffff */
[----:B------:R-:W-:-:S07]  /*0ef0*/  IMAD.MOV.U32 R19, RZ, RZ, R3 ;  /* 0x000000ffff137224 */ /* 0x000fce00078e0003 */
.L_x_142:
[----:B------:R-:W-:-:S13]  /*0f00*/  ISETP.NE.AND P0, PT, R4, RZ, PT ;  /* 0x000000ff0400720c */ /* 0x000fda0003f05270 */
[----:B------:R-:W-:Y:S05]  /*0f10*/  @!P0 BRA `(.L_x_144) ;  /* 0x0000000000f48947 */ /* 0x000fea0003800000 */
[----:B------:R-:W-:Y:S02]  /*0f20*/  IADD3 R8, PT, PT, R4, -0x1, RZ ;  /* 0xffffffff04087810 */ /* 0x000fe40007ffe0ff */
[----:B------:R-:W-:Y:S02]  /*0f30*/  ISETP.NE.AND P1, PT, R5, RZ, PT ;  /* 0x000000ff0500720c */ /* 0x000fe40003f25270 */
[----:B------:R-:W-:-:S13]  /*0f40*/  ISETP.GE.U32.AND P0, PT, R8, 0x3, PT ;  /* 0x000000030800780c */ /* 0x000fda0003f06070 */
[----:B------:R-:W-:Y:S05]  /*0f50*/  @!P0 BRA `(.L_x_145) ;  /* 0x0000000000648947 */ /* 0x000fea0003800000 */
[----:B------:R-:W0:Y:S01]  /*0f60*/  LDC.64 R8, c[0x0][0x398] ;  /* 0x0000e600ff087b82 */ /* 0x000e220000000a00 */
[----:B------:R-:W2:Y:S01]  /*0f70*/  LDCU.64 UR4, c[0x0][0x3a0] ;  /* 0x00007400ff0477ac */ /* 0x000ea20008000a00 */
[----:B------:R-:W-:Y:S01]  /*0f80*/  IADD3 R16, P0, PT, R19, R12, RZ ;  /* 0x0000000c13107210 */ /* 0x000fe20007f1e0ff */
[----:B-1----:R-:W-:-:S04]  /*0f90*/  IMAD.IADD R15, R18, 0x1, R19 ;  /* 0x00000001120f7824 */ /* 0x002fc800078e0213 */
[----:B------:R-:W-:Y:S01]  /*0fa0*/  IMAD.X R21, RZ, RZ, R2, P0 ;  /* 0x000000ffff157224 */ /* 0x000fe200000e0602 */
[----:B--2---:R-:W-:Y:S01]  /*0fb0*/  LEA R14, P0, R16, UR4, 0x2 ;  /* 0x00000004100e7c11 */ /* 0x004fe2000f8010ff */
[----:B0-----:R-:W-:-:S03]  /*0fc0*/  IMAD.WIDE R8, R15, 0x4, R8 ;  /* 0x000000040f087825 */ /* 0x001fc600078e0208 */
[----:B------:R-:W-:Y:S02]  /*0fd0*/  LEA.HI.X R15, R16, UR5, R21, 0x2, P0 ;  /* 0x00000005100f7c11 */ /* 0x000fe400080f1415 */
[----:B------:R-:W2:Y:S04]  /*0fe0*/  LDG.E R21, desc[UR8][R8.64] ;  /* 0x0000000808157981 */ /* 0x000ea8000c1e1900 */
        /* <DEDUP_REMOVED lines=12> */
[----:B------:R-:W2:Y:S01]  /*10b0*/  LDG.E R27, desc[UR8][R8.64+0xc] ;  /* 0x00000c08081b7981 */ /* 0x000ea2000c1e1900 */
[----:B------:R-:W-:Y:S01]  /*10c0*/  IADD3 R19, PT, PT, R19, 0x4, RZ ;  /* 0x0000000413137810 */ /* 0x000fe20007ffe0ff */
[----:B--2---:R-:W-:-:S05]  /*10d0*/  IMAD R27, R22, R27, R16 ;  /* 0x0000001b161b7224 */ /* 0x004fca00078e0210 */
[----:B------:R0:W-:Y:S02]  /*10e0*/  STG.E desc[UR8][R14.64+0xc], R27 ;  /* 0x00000c1b0e007986 */ /* 0x0001e4000c101908 */
.L_x_145:
[----:B------:R-:W-:Y:S05]  /*10f0*/  @!P1 BRA `(.L_x_144) ;  /* 0x00000000007c9947 */ /* 0x000fea0003800000 */
[----:B------:R-:W-:-:S13]  /*1100*/  ISETP.NE.AND P0, PT, R5, 0x1, PT ;  /* 0x000000010500780c */ /* 0x000fda0003f05270 */
[----:B------:R-:W2:Y:S01]  /*1110*/  @P0 LDC.64 R8, c[0x0][0x3a0] ;  /* 0x0000e800ff080b82 */ /* 0x000ea20000000a00 */
[----:B------:R-:W-:Y:S01]  /*1120*/  @P0 IADD3 R16, P1, PT, R19, R12, RZ ;  /* 0x0000000c13100210 */ /* 0x000fe20007f3e0ff */
[----:B0-----:R-:W-:-:S04]  /*1130*/  @P0 IMAD.IADD R21, R18, 0x1, R19 ;  /* 0x0000000112150824 */ /* 0x001fc800078e0213 */
[----:B-1----:R-:W-:Y:S02]  /*1140*/  @P0 IMAD.X R23, RZ, RZ, R2, P1 ;  /* 0x000000ffff170224 */ /* 0x002fe400008e0602 */
[----:B------:R-:W0:Y:S01]  /*1150*/  @P0 LDC.64 R14, c[0x0][0x398] ;  /* 0x0000e600ff0e0b82 */ /* 0x000e220000000a00 */
[----:B--2---:R-:W-:-:S04]  /*1160*/  @P0 LEA R8, P1, R16, R8, 0x2 ;  /* 0x0000000810080211 */ /* 0x004fc800078210ff */
[----:B------:R-:W-:Y:S01]  /*1170*/  @P0 LEA.HI.X R9, R16, R9, R23, 0x2, P1 ;  /* 0x0000000910090211 */ /* 0x000fe200008f1417 */
[----:B0-----:R-:W-:-:S04]  /*1180*/  @P0 IMAD.WIDE R20, R21, 0x4, R14 ;  /* 0x0000000415140825 */ /* 0x001fc800078e020e */
[----:B------:R-:W2:Y:S04]  /*1190*/  @P0 LDG.E R23, desc[UR8][R8.64+0x4] ;  /* 0x0000040808170981 */ /* 0x000ea8000c1e1900 */
[----:B------:R-:W3:Y:S04]  /*11a0*/  @P0 LDG.E R15, desc[UR8][R20.64] ;  /* 0x00000008140f0981 */ /* 0x000ee8000c1e1900 */
[----:B------:R-:W3:Y:S01]  /*11b0*/  @P0 LDG.E R14, desc[UR8][R8.64] ;  /* 0x00000008080e0981 */ /* 0x000ee2000c1e1900 */
[----:B------:R-:W-:Y:S02]  /*11c0*/  LOP3.LUT P1, RZ, R17, 0x1, RZ, 0xc0, !PT ;  /* 0x0000000111ff7812 */ /* 0x000fe4000782c0ff */
[----:B------:R-:W-:-:S11]  /*11d0*/  @P0 IADD3 R19, PT, PT, R19, 0x2, RZ ;  /* 0x0000000213130810 */ /* 0x000fd60007ffe0ff */
[----:B------:R-:W0:Y:S01]  /*11e0*/  @P1 LDC.64 R16, c[0x0][0x398] ;  /* 0x0000e600ff101b82 */ /* 0x000e220000000a00 */
[----:B---3--:R-:W-:-:S07]  /*11f0*/  @P0 IMAD R25, R22, R15, R14 ;  /* 0x0000000f16190224 */ /* 0x008fce00078e020e */
[----:B------:R-:W1:Y:S01]  /*1200*/  @P1 LDC.64 R14, c[0x0][0x3a0] ;  /* 0x0000e800ff0e1b82 */ /* 0x000e620000000a00 */
[----:B------:R3:W-:Y:S04]  /*1210*/  @P0 STG.E desc[UR8][R8.64], R25 ;  /* 0x0000001908000986 */ /* 0x0007e8000c101908 */
[----:B------:R-:W2:Y:S01]  /*1220*/  @P0 LDG.E R24, desc[UR8][R20.64+0x4] ;  /* 0x0000040814180981 */ /* 0x000ea2000c1e1900 */
[----:B------:R-:W-:Y:S01]  /*1230*/  @P1 IADD3 R26, P2, PT, R19, R12, RZ ;  /* 0x0000000c131a1210 */ /* 0x000fe20007f5e0ff */
[----:B------:R-:W-:-:S04]  /*1240*/  @P1 IMAD.IADD R19, R18, 0x1, R19 ;  /* 0x0000000112131824 */ /* 0x000fc800078e0213 */
[----:B------:R-:W-:Y:S02]  /*1250*/  @P1 IMAD.X R27, RZ, RZ, R2, P2 ;  /* 0x000000ffff1b1224 */ /* 0x000fe400010e0602 */
[----:B0-----:R-:W-:Y:S01]  /*1260*/  @P1 IMAD.WIDE R16, R19, 0x4, R16 ;  /* 0x0000000413101825 */ /* 0x001fe200078e0210 */
[----:B-1----:R-:W-:-:S04]  /*1270*/  @P1 LEA R14, P2, R26, R14, 0x2 ;  /* 0x0000000e1a0e1211 */ /* 0x002fc800078410ff */
[----:B------:R-:W-:Y:S01]  /*1280*/  @P1 LEA.HI.X R15, R26, R15, R27, 0x2, P2 ;  /* 0x0000000f1a0f1211 */ /* 0x000fe200010f141b */
[----:B--2---:R-:W-:-:S05]  /*1290*/  @P0 IMAD R23, R22, R24, R23 ;  /* 0x0000001816170224 */ /* 0x004fca00078e0217 */
[----:B------:R3:W-:Y:S04]  /*12a0*/  @P0 STG.E desc[UR8][R8.64+0x4], R23 ;  /* 0x0000041708000986 */ /* 0x0007e8000c101908 */
[----:B------:R-:W2:Y:S04]  /*12b0*/  @P1 LDG.E R17, desc[UR8][R16.64] ;  /* 0x0000000810111981 */ /* 0x000ea8000c1e1900 */
[----:B------:R-:W2:Y:S02]  /*12c0*/  @P1 LDG.E R18, desc[UR8][R14.64] ;  /* 0x000000080e121981 */ /* 0x000ea4000c1e1900 */
[----:B--2---:R-:W-:-:S05]  /*12d0*/  @P1 IMAD R19, R22, R17, R18 ;  /* 0x0000001116131224 */ /* 0x004fca00078e0212 */
[----:B------:R3:W-:Y:S02]  /*12e0*/  @P1 STG.E desc[UR8][R14.64], R19 ;  /* 0x000000130e001986 */ /* 0x0007e4000c101908 */
.L_x_144:
[----:B------:R-:W-:-:S13]  /*12f0*/  ISETP.GT.U32.AND P0, PT, R7, 0x1, PT ;  /* 0x000000010700780c */ /* 0x000fda0003f04070 */
[----:B------:R-:W-:Y:S05]  /*1300*/  @P0 BRA `(.L_x_146) ;  /* 0xfffffff400800947 */ /* 0x000fea000383ffff */
[----:B------:R-:W-:Y:S05]  /*1310*/  EXIT ;  /* 0x000000000000794d */ /* 0x000fea0003800000 */
        .weak           $__internal_2_$__cuda_sm20_div_s64
        .type           $__internal_2_$__cuda_sm20_div_s64,@function
        .size           $__internal_2_$__cuda_sm20_div_s64,(.L_x_150 - $__internal_2_$__cuda_sm20_div_s64)
$__internal_2_$__cuda_sm20_div_s64:
[----:B------:R-:W-:Y:S02]  /*1320*/  IADD3 R17, P1, PT, RZ, -R8, RZ ;  /* 0x80000008ff117210 */ /* 0x000fe40007f3e0ff */
[----:B------:R-:W-:Y:S02]  /*1330*/  ISETP.GE.AND P0, PT, R20, RZ, PT ;  /* 0x000000ff1400720c */ /* 0x000fe40003f06270 */
[----:B------:R-:W-:Y:S02]  /*1340*/  IADD3.X R15, PT, PT, RZ, ~R20, RZ, P1, !PT ;  /* 0x80000014ff0f7210 */ /* 0x000fe40000ffe4ff */
        /* <DEDUP_REMOVED lines=8> */
[----:B------:R-:W-:Y:S01]  /*13d0*/  IMAD R19, R14, R17, R19 ;  /* 0x000000110e137224 */ /* 0x000fe200078e0213 */
[----:B------:R-:W-:-:S03]  /*13e0*/  IADD3 R23, P0, PT, RZ, -R18, RZ ;  /* 0x80000012ff177210 */ /* 0x000fc60007f1e0ff */
[----:B------:R-:W-:Y:S02]  /*13f0*/  IMAD R19, R15, R16, R19 ;  /* 0x000000100f137224 */ /* 0x000fe400078e0213 */
[----:B------:R-:W-:-:S04]  /*1400*/  IMAD.HI.U32 R18, R14, R23, RZ ;  /* 0x000000170e127227 */ /* 0x000fc800078e00ff */
[----:B------:R-:W-:Y:S01]  /*1410*/  IMAD.X R25, RZ, RZ, ~R19, P0 ;  /* 0x000000ffff197224 */ /* 0x000fe200000e0e13 */
[----:B------:R-:W-:-:S03]  /*1420*/  MOV R19, R14 ;  /* 0x0000000e00137202 */ /* 0x000fc60000000f00 */
[-C--:B------:R-:W-:Y:S02]  /*1430*/  IMAD R27, R15, R25.reuse, RZ ;  /* 0x000000190f1b7224 */ /* 0x080fe400078e02ff */
[----:B------:R-:W-:-:S04]  /*1440*/  IMAD.WIDE.U32 R18, P0, R14, R25, R18 ;  /* 0x000000190e127225 */ /* 0x000fc80007800012 */
[----:B------:R-:W-:-:S04]  /*1450*/  IMAD.HI.U32 R21, R15, R25, RZ ;  /* 0x000000190f157227 */ /* 0x000fc800078e00ff */
[----:B------:R-:W-:-:S04]  /*1460*/  IMAD.HI.U32 R18, P1, R15, R23, R18 ;  /* 0x000000170f127227 */ /* 0x000fc80007820012 */
[----:B------:R-:W-:Y:S01]  /*1470*/  IMAD.X R21, R21, 0x1, R15, P0 ;  /* 0x0000000115157824 */ /* 0x000fe200000e060f */
[----:B------:R-:W-:-:S04]  /*1480*/  IADD3 R19, P2, PT, R27, R18, RZ ;  /* 0x000000121b137210 */ /* 0x000fc80007f5e0ff */
[----:B------:R-:W-:Y:S01]  /*1490*/  IADD3.X R21, PT, PT, RZ, RZ, R21, P2, P1 ;  /* 0x000000ffff157210 */ /* 0x000fe200017e2415 */
[----:B------:R-:W-:-:S04]  /*14a0*/  IMAD.WIDE.U32 R14, R19, R16, RZ ;  /* 0x00000010130e7225 */ /* 0x000fc800078e00ff */
[----:B------:R-:W-:Y:S01]  /*14b0*/  IMAD R15, R19, R17, R15 ;  /* 0x00000011130f7224 */ /* 0x000fe200078e020f */
[----:B------:R-:W-:-:S03]  /*14c0*/  IADD3 R23, P0, PT, RZ, -R14, RZ ;  /* 0x8000000eff177210 */ /* 0x000fc60007f1e0ff */
[----:B------:R-:W-:Y:S02]  /*14d0*/  IMAD R15, R21, R16, R15 ;  /* 0x00000010150f7224 */ /* 0x000fe400078e020f */
[----:B------:R-:W-:-:S04]  /*14e0*/  IMAD.HI.U32 R18, R19, R23, RZ ;  /* 0x0000001713127227 */ /* 0x000fc800078e00ff */
[----:B------:R-:W-:Y:S01]  /*14f0*/  IMAD.X R14, RZ, RZ, ~R15, P0 ;  /* 0x000000ffff0e7224 */ /* 0x000fe200000e0e0f */
[----:B------:R-:W-:-:S03]  /*1500*/  IADD3 R15, P4, PT, RZ, -R22, RZ ;  /* 0x80000016ff0f7210 */ /* 0x000fc60007f9e0ff */
[----:B------:R-:W-:-:S04]  /*1510*/  IMAD.WIDE.U32 R18, P0, R19, R14, R18 ;  /* 0x0000000e13127225 */ /* 0x000fc80007800012 */
[----:B------:R-:W-:Y:S01]  /*1520*/  IMAD.HI.U32 R18, P1, R21, R23, R18 ;  /* 0x0000001715127227 */ /* 0x000fe20007820012 */
[----:B------:R-:W-:Y:S02]  /*1530*/  SEL R19, R15, R22, !P3 ;  /* 0x000000160f137207 */ /* 0x000fe40005800000 */
[----:B------:R-:W-:Y:S01]  /*1540*/  IADD3.X R22, PT, PT, RZ, ~R11, RZ, P4, !PT ;  /* 0x8000000bff167210 */ /* 0x000fe200027fe4ff */
[CC--:B------:R-:W-:Y:S02]  /*1550*/  IMAD R23, R21.reuse, R14.reuse, RZ ;  /* 0x0000000e15177224 */ /* 0x0c0fe400078e02ff */
[----:B------:R-:W-:-:S03]  /*1560*/  IMAD.HI.U32 R14, R21, R14, RZ ;  /* 0x0000000e150e7227 */ /* 0x000fc600078e00ff */
[----:B------:R-:W-:Y:S01]  /*1570*/  IADD3 R18, P2, PT, R23, R18, RZ ;  /* 0x0000001217127210 */ /* 0x000fe20007f5e0ff */
[----:B------:R-:W-:Y:S01]  /*1580*/  IMAD.X R15, R14, 0x1, R21, P0 ;  /* 0x000000010e0f7824 */ /* 0x000fe200000e0615 */
[-C--:B------:R-:W-:Y:S02]  /*1590*/  SEL R21, R22, R11.reuse, !P3 ;  /* 0x0000000b16157207 */ /* 0x080fe40005800000 */
[----:B------:R-:W-:Y:S01]  /*15a0*/  LOP3.LUT R11, R20, R11, RZ, 0x3c, !PT ;  /* 0x0000000b140b7212 */ /* 0x000fe200078e3cff */
[----:B------:R-:W-:Y:S01]  /*15b0*/  IMAD.HI.U32 R14, R18, R19, RZ ;  /* 0x00000013120e7227 */ /* 0x000fe200078e00ff */
[----:B------:R-:W-:-:S03]  /*15c0*/  IADD3.X R22, PT, PT, RZ, RZ, R15, P2, P1 ;  /* 0x000000ffff167210 */ /* 0x000fc600017e240f */
[----:B------:R-:W-:Y:S02]  /*15d0*/  IMAD.MOV.U32 R15, RZ, RZ, RZ ;  /* 0x000000ffff0f7224 */ /* 0x000fe400078e00ff */
[-C--:B------:R-:W-:Y:S02]  /*15e0*/  IMAD R23, R22, R21.reuse, RZ ;  /* 0x0000001516177224 */ /* 0x080fe400078e02ff */
[----:B------:R-:W-:-:S04]  /*15f0*/  IMAD.WIDE.U32 R14, R18, R21, R14 ;  /* 0x00000015120e7225 */ /* 0x000fc800078e000e */
[----:B------:R-:W-:-:S04]  /*1600*/  IMAD.HI.U32 R25, R22, R21, RZ ;  /* 0x0000001516197227 */ /* 0x000fc800078e00ff */
[----:B------:R-:W-:-:S05]  /*1610*/  IMAD.HI.U32 R14, P0, R22, R19, R14 ;  /* 0x00000013160e7227 */ /* 0x000fca000780000e */
[----:B------:R-:W-:Y:S02]  /*1620*/  IADD3 R23, P1, PT, R23, R14, RZ ;  /* 0x0000000e17177210 */ /* 0x000fe40007f3e0ff */
[----:B------:R-:W-:-:S03]  /*1630*/  IADD3.X R25, PT, PT, R25, RZ, RZ, P0, !PT ;  /* 0x000000ff19197210 */ /* 0x000fc600007fe4ff */
[----:B------:R-:W-:-:S04]  /*1640*/  IMAD.WIDE.U32 R14, R23, R16, RZ ;  /* 0x00000010170e7225 */ /* 0x000fc800078e00ff */
[----:B------:R-:W-:Y:S01]  /*1650*/  IMAD.X R25, RZ, RZ, R25, P1 ;  /* 0x000000ffff197224 */ /* 0x000fe200008e0619 */
[----:B------:R-:W-:Y:S01]  /*1660*/  IADD3 R27, P1, PT, -R14, R19, RZ ;  /* 0x000000130e1b7210 */ /* 0x000fe20007f3e1ff */
[----:B------:R-:W-:-:S03]  /*1670*/  IMAD R15, R23, R17, R15 ;  /* 0x00000011170f7224 */ /* 0x000fc600078e020f */
[-C--:B------:R-:W-:Y:S01]  /*1680*/  ISETP.GE.U32.AND P0, PT, R27, R16.reuse, PT ;  /* 0x000000101b00720c */ /* 0x080fe20003f06070 */
[----:B------:R-:W-:-:S04]  /*1690*/  IMAD R14, R25, R16, R15 ;  /* 0x00000010190e7224 */ /* 0x000fc800078e020f */
        /* <DEDUP_REMOVED lines=13> */
[----:B------:R-:W-:Y:S01]  /*1770*/  ISETP.GE.AND P1, PT, R11, RZ, PT ;  /* 0x000000ff0b00720c */ /* 0x000fe20003f26270 */
[----:B------:R-:W-:Y:S01]  /*1780*/  IMAD.X R15, RZ, RZ, R16, P2 ;  /* 0x000000ffff0f7224 */ /* 0x000fe200010e0610 */
[----:B------:R-:W-:Y:S01]  /*1790*/  SEL R14, R14, R23, P0 ;  /* 0x000000170e0e7207 */ /* 0x000fe20000000000 */
[----:B------:R-:W-:-:S03]  /*17a0*/  IMAD.MOV.U32 R11, RZ, RZ, 0x0 ;  /* 0x00000000ff0b7424 */ /* 0x000fc600078e00ff */
[----:B------:R-:W-:Y:S02]  /*17b0*/  SEL R15, R15, R16, P0 ;  /* 0x000000100f0f7207 */ /* 0x000fe40000000000 */
[-C--:B------:R-:W-:Y:S02]  /*17c0*/  IADD3 R17, P2, PT, RZ, -R14.reuse, RZ ;  /* 0x8000000eff117210 */ /* 0x080fe40007f5e0ff */
[----:B------:R-:W-:Y:S02]  /*17d0*/  ISETP.NE.U32.AND P0, PT, R8, RZ, PT ;  /* 0x000000ff0800720c */ /* 0x000fe40003f05070 */
[----:B------:R-:W-:Y:S02]  /*17e0*/  IADD3.X R16, PT, PT, RZ, ~R15, RZ, P2, !PT ;  /* 0x8000000fff107210 */ /* 0x000fe400017fe4ff */
[----:B------:R-:W-:Y:S02]  /*17f0*/  ISETP.NE.AND.EX P0, PT, R20, RZ, PT, P0 ;  /* 0x000000ff1400720c */ /* 0x000fe40003f05300 */
[----:B------:R-:W-:-:S02]  /*1800*/  SEL R14, R17, R14, !P1 ;  /* 0x0000000e110e7207 */ /* 0x000fc40004800000 */
[----:B------:R-:W-:Y:S02]  /*1810*/  SEL R15, R16, R15, !P1 ;  /* 0x0000000f100f7207 */ /* 0x000fe40004800000 */
[----:B------:R-:W-:Y:S02]  /*1820*/  SEL R14, R14, 0xffffffff, P0 ;  /* 0xffffffff0e0e7807 */ /* 0x000fe40000000000 */
[----:B------:R-:W-:Y:S01]  /*1830*/  SEL R15, R15, 0xffffffff, P0 ;  /* 0xffffffff0f0f7807 */ /* 0x000fe20000000000 */
[----:B------:R-:W-:Y:S06]  /*1840*/  RET.REL.NODEC R10 `(initDbIndexKernel) ;  /* 0xffffffe40aec7950 */ /* 0x000fec0003c3ffff */
.L_x_147:
        /* <DEDUP_REMOVED lines=11> */
.L_x_150:


//--------------------- .nv.shared.reserved.0     --------------------------
	.section	.nv.shared.reserved.0,"aw",@nobits
	.weak		__nv_reservedSMEM_offset_0_alias
	.size		__nv_reservedSMEM_offset_0_alias, 0, 64
	.other		__nv_reservedSMEM_offset_0_alias,@"STO_CUDA_RESERVED_SHARED STV_DEFAULT"
__nv_reservedSMEM_offset_0_alias:
	.zero		0
	.zero		64


//--------------------- .nv.constant0.evalCNFKernel --------------------------
	.section	.nv.constant0.evalCNFKernel,"a",@progbits
	.sectionflags	@""
	.align	4
.nv.constant0.evalCNFKernel:
	.zero		1000


//--------------------- .nv.constant0.evalClauseWithoutDbKernel --------------------------
	.section	.nv.constant0.evalClauseWithoutDbKernel,"a",@progbits
	.sectionflags	@""
	.align	4
.nv.constant0.evalClauseWithoutDbKernel:
	.zero		992


//--------------------- .nv.constant0.evalClauseKernel --------------------------
	.section	.nv.constant0.evalClauseKernel,"a",@progbits
	.sectionflags	@""
	.align	4
.nv.constant0.evalClauseKernel:
	.zero		952


//--------------------- .nv.constant0.initDbIndexKernel --------------------------
	.section	.nv.constant0.initDbIndexKernel,"a",@progbits
	.sectionflags	@""
	.align	4
.nv.constant0.initDbIndexKernel:
	.zero		944


//--------------------- SYMBOLS --------------------------

	.type		.nv.reservedSmem.offset0,@object
	.size		.nv.reservedSmem.offset0,0x4
